//
// Generated by NVIDIA NVVM Compiler
//
// Compiler Build ID: CL-36424714
// Cuda compilation tools, release 13.0, V13.0.88
// Based on NVVM 20.0.0
//

.version 9.0
.target sm_100
.address_size 64

	// .globl	_Z10computeDFTP6MatrixP10FreqMatrix
.func  (.param .align 16 .b8 func_retval0[16]) __internal_trig_reduction_slowpathd
(
	.param .b64 __internal_trig_reduction_slowpathd_param_0
)
;
.global .align 8 .b8 __cudart_i2opi_d[144] = {8, 93, 141, 31, 177, 95, 251, 107, 234, 146, 82, 138, 247, 57, 7, 61, 123, 241, 229, 235, 199, 186, 39, 117, 45, 234, 95, 158, 102, 63, 70, 79, 183, 9, 203, 39, 207, 126, 54, 109, 31, 109, 10, 90, 139, 17, 47, 239, 15, 152, 5, 222, 255, 151, 248, 31, 59, 40, 249, 189, 139, 95, 132, 156, 244, 57, 83, 131, 57, 214, 145, 57, 65, 126, 95, 180, 38, 112, 156, 233, 132, 68, 187, 46, 245, 53, 130, 232, 62, 167, 41, 177, 28, 235, 29, 254, 28, 146, 209, 9, 234, 46, 73, 6, 224, 210, 77, 66, 58, 110, 36, 183, 97, 197, 187, 222, 171, 99, 81, 254, 65, 144, 67, 60, 153, 149, 98, 219, 192, 221, 52, 245, 209, 87, 39, 252, 41, 21, 68, 78, 110, 131, 249, 162};
.global .align 16 .b8 __cudart_sin_cos_coeffs[128] = {70, 210, 176, 44, 241, 229, 90, 190, 146, 227, 172, 105, 227, 29, 199, 62, 161, 98, 219, 25, 160, 1, 42, 191, 24, 8, 17, 17, 17, 17, 129, 63, 84, 85, 85, 85, 85, 85, 197, 191, 0, 0, 0, 0, 0, 0, 0, 0, 0, 0, 0, 0, 0, 0, 0, 0, 100, 129, 253, 32, 131, 255, 168, 189, 40, 133, 239, 193, 167, 238, 33, 62, 217, 230, 6, 142, 79, 126, 146, 190, 233, 188, 221, 25, 160, 1, 250, 62, 71, 93, 193, 22, 108, 193, 86, 191, 81, 85, 85, 85, 85, 85, 165, 63, 0, 0, 0, 0, 0, 0, 224, 191, 0, 0, 0, 0, 0, 0, 240, 63};

.visible .entry _Z10computeDFTP6MatrixP10FreqMatrix(
	.param .u64 .ptr .align 1 _Z10computeDFTP6MatrixP10FreqMatrix_param_0,
	.param .u64 .ptr .align 1 _Z10computeDFTP6MatrixP10FreqMatrix_param_1
)
{
	.reg .pred 	%p<12>;
	.reg .b32 	%r<56>;
	.reg .b64 	%rd<28>;
	.reg .b64 	%fd<108>;

	ld.param.u64 	%rd4, [_Z10computeDFTP6MatrixP10FreqMatrix_param_0];
	cvta.to.global.u64 	%rd6, %rd4;
	mov.u32 	%r17, %ctaid.x;
	mov.u32 	%r18, %ntid.x;
	mov.u32 	%r19, %tid.x;
	mad.lo.s32 	%r20, %r17, %r18, %r19;
	mov.u32 	%r21, %ctaid.y;
	mov.u32 	%r22, %ntid.y;
	mov.u32 	%r23, %tid.y;
	mad.lo.s32 	%r24, %r21, %r22, %r23;
	ld.global.u32 	%r25, [%rd6];
	max.s32 	%r26, %r20, %r24;
	setp.ge.s32 	%p1, %r26, %r25;
	@%p1 bra 	$L__BB0_15;
	mov.f64 	%fd103, 0d0000000000000000;
	mov.b32 	%r50, 0;
	cvt.rn.f64.u32 	%fd22, %r25;
	mov.u64 	%rd12, __cudart_sin_cos_coeffs;
	mov.f64 	%fd104, %fd103;
$L__BB0_2:
	ld.param.u64 	%rd24, [_Z10computeDFTP6MatrixP10FreqMatrix_param_0];
	mul.lo.s32 	%r33, %r50, %r20;
	cvt.rn.f64.s32 	%fd21, %r33;
	div.rn.f64 	%fd3, %fd21, %fd22;
	mul.wide.u32 	%rd7, %r50, 4096;
	cvta.to.global.u64 	%rd8, %rd24;
	add.s64 	%rd9, %rd8, %rd7;
	add.s64 	%rd27, %rd9, 8;
	mov.b32 	%r51, 0;
	mov.u32 	%r52, %r51;
$L__BB0_3:
	cvt.rn.f64.u32 	%fd23, %r51;
	cvt.rn.f64.u32 	%fd24, %r25;
	div.rn.f64 	%fd25, %fd23, %fd24;
	add.f64 	%fd26, %fd3, %fd25;
	mul.f64 	%fd6, %fd26, 0dC01921FB54442D18;
	abs.f64 	%fd7, %fd6;
	setp.eq.f64 	%p2, %fd7, 0d7FF0000000000000;
	@%p2 bra 	$L__BB0_7;
	mul.f64 	%fd27, %fd6, 0d3FE45F306DC9C883;
	cvt.rni.s32.f64 	%r53, %fd27;
	cvt.rn.f64.s32 	%fd28, %r53;
	fma.rn.f64 	%fd29, %fd28, 0dBFF921FB54442D18, %fd6;
	fma.rn.f64 	%fd30, %fd28, 0dBC91A62633145C00, %fd29;
	fma.rn.f64 	%fd106, %fd28, 0dB97B839A252049C0, %fd30;
	setp.ltu.f64 	%p3, %fd7, 0d41E0000000000000;
	@%p3 bra 	$L__BB0_6;
	{ // callseq 0, 0
	.param .b64 param0;
	st.param.f64 	[param0], %fd6;
	.param .align 16 .b8 retval0[16];
	call.uni (retval0), 
	__internal_trig_reduction_slowpathd, 
	(
	param0
	);
	ld.param.f64 	%fd106, [retval0];
	ld.param.b32 	%r53, [retval0+8];
	} // callseq 0
$L__BB0_6:
	add.s32 	%r54, %r53, 1;
	bra.uni 	$L__BB0_8;
$L__BB0_7:
	mov.f64 	%fd32, 0d0000000000000000;
	mul.rn.f64 	%fd106, %fd6, %fd32;
	mov.b32 	%r54, 1;
$L__BB0_8:
	shl.b32 	%r36, %r54, 6;
	cvt.u64.u32 	%rd10, %r36;
	and.b64  	%rd11, %rd10, 64;
	add.s64 	%rd13, %rd12, %rd11;
	mul.rn.f64 	%fd33, %fd106, %fd106;
	and.b32  	%r37, %r54, 1;
	setp.eq.b32 	%p5, %r37, 1;
	selp.f64 	%fd34, 0dBDA8FF8320FD8164, 0d3DE5DB65F9785EBA, %p5;
	ld.global.nc.v2.f64 	{%fd35, %fd36}, [%rd13];
	fma.rn.f64 	%fd37, %fd34, %fd33, %fd35;
	fma.rn.f64 	%fd38, %fd37, %fd33, %fd36;
	ld.global.nc.v2.f64 	{%fd39, %fd40}, [%rd13+16];
	fma.rn.f64 	%fd41, %fd38, %fd33, %fd39;
	fma.rn.f64 	%fd42, %fd41, %fd33, %fd40;
	ld.global.nc.v2.f64 	{%fd43, %fd44}, [%rd13+32];
	fma.rn.f64 	%fd45, %fd42, %fd33, %fd43;
	fma.rn.f64 	%fd46, %fd45, %fd33, %fd44;
	fma.rn.f64 	%fd47, %fd46, %fd106, %fd106;
	fma.rn.f64 	%fd48, %fd46, %fd33, 0d3FF0000000000000;
	selp.f64 	%fd49, %fd48, %fd47, %p5;
	and.b32  	%r38, %r54, 2;
	setp.eq.s32 	%p6, %r38, 0;
	mov.f64 	%fd50, 0d0000000000000000;
	sub.f64 	%fd51, %fd50, %fd49;
	selp.f64 	%fd13, %fd49, %fd51, %p6;
	@%p2 bra 	$L__BB0_11;
	mul.f64 	%fd52, %fd6, 0d3FE45F306DC9C883;
	cvt.rni.s32.f64 	%r55, %fd52;
	cvt.rn.f64.s32 	%fd53, %r55;
	fma.rn.f64 	%fd54, %fd53, 0dBFF921FB54442D18, %fd6;
	fma.rn.f64 	%fd55, %fd53, 0dBC91A62633145C00, %fd54;
	fma.rn.f64 	%fd107, %fd53, 0dB97B839A252049C0, %fd55;
	setp.ltu.f64 	%p7, %fd7, 0d41E0000000000000;
	@%p7 bra 	$L__BB0_12;
	{ // callseq 1, 0
	.param .b64 param0;
	st.param.f64 	[param0], %fd6;
	.param .align 16 .b8 retval0[16];
	call.uni (retval0), 
	__internal_trig_reduction_slowpathd, 
	(
	param0
	);
	ld.param.f64 	%fd107, [retval0];
	ld.param.b32 	%r55, [retval0+8];
	} // callseq 1
	bra.uni 	$L__BB0_12;
$L__BB0_11:
	mov.f64 	%fd57, 0d0000000000000000;
	mul.rn.f64 	%fd107, %fd6, %fd57;
	mov.b32 	%r55, 0;
$L__BB0_12:
	shl.b32 	%r41, %r55, 6;
	cvt.u64.u32 	%rd14, %r41;
	and.b64  	%rd15, %rd14, 64;
	add.s64 	%rd17, %rd12, %rd15;
	mul.rn.f64 	%fd58, %fd107, %fd107;
	and.b32  	%r42, %r55, 1;
	setp.eq.b32 	%p8, %r42, 1;
	selp.f64 	%fd59, 0dBDA8FF8320FD8164, 0d3DE5DB65F9785EBA, %p8;
	ld.global.nc.v2.f64 	{%fd60, %fd61}, [%rd17];
	fma.rn.f64 	%fd62, %fd59, %fd58, %fd60;
	fma.rn.f64 	%fd63, %fd62, %fd58, %fd61;
	ld.global.nc.v2.f64 	{%fd64, %fd65}, [%rd17+16];
	fma.rn.f64 	%fd66, %fd63, %fd58, %fd64;
	fma.rn.f64 	%fd67, %fd66, %fd58, %fd65;
	ld.global.nc.v2.f64 	{%fd68, %fd69}, [%rd17+32];
	fma.rn.f64 	%fd70, %fd67, %fd58, %fd68;
	fma.rn.f64 	%fd71, %fd70, %fd58, %fd69;
	fma.rn.f64 	%fd72, %fd71, %fd107, %fd107;
	fma.rn.f64 	%fd73, %fd71, %fd58, 0d3FF0000000000000;
	selp.f64 	%fd74, %fd73, %fd72, %p8;
	and.b32  	%r43, %r55, 2;
	setp.eq.s32 	%p9, %r43, 0;
	mov.f64 	%fd75, 0d0000000000000000;
	sub.f64 	%fd76, %fd75, %fd74;
	selp.f64 	%fd77, %fd74, %fd76, %p9;
	ld.global.f64 	%fd78, [%rd27];
	mul.f64 	%fd79, %fd13, %fd78;
	mul.f64 	%fd80, %fd77, 0d0000000000000000;
	sub.f64 	%fd81, %fd79, %fd80;
	mul.f64 	%fd82, %fd78, %fd77;
	fma.rn.f64 	%fd83, %fd13, 0d0000000000000000, %fd82;
	add.f64 	%fd103, %fd103, %fd81;
	add.f64 	%fd104, %fd104, %fd83;
	add.s32 	%r52, %r52, 1;
	add.s64 	%rd27, %rd27, 8;
	add.s32 	%r51, %r51, %r24;
	setp.lt.s32 	%p10, %r52, %r25;
	@%p10 bra 	$L__BB0_3;
	add.s32 	%r50, %r50, 1;
	setp.lt.s32 	%p11, %r50, %r25;
	@%p11 bra 	$L__BB0_2;
	ld.param.u64 	%rd26, [_Z10computeDFTP6MatrixP10FreqMatrix_param_1];
	ld.param.u64 	%rd25, [_Z10computeDFTP6MatrixP10FreqMatrix_param_0];
	mov.u32 	%r44, %ctaid.x;
	mov.u32 	%r45, %ntid.x;
	mov.u32 	%r46, %tid.x;
	mad.lo.s32 	%r47, %r44, %r45, %r46;
	cvta.to.global.u64 	%rd18, %rd26;
	mul.wide.s32 	%rd19, %r47, 8192;
	add.s64 	%rd20, %rd18, %rd19;
	mul.wide.u32 	%rd21, %r24, 16;
	add.s64 	%rd22, %rd20, %rd21;
	mov.f64 	%fd84, 0d0000000000000000;
	st.global.v2.f64 	[%rd22+16], {%fd84, %fd84};
	cvta.to.global.u64 	%rd23, %rd25;
	ld.global.u32 	%r48, [%rd23];
	mul.lo.s32 	%r49, %r48, %r48;
	cvt.rn.f64.u32 	%fd85, %r49;
	rcp.rn.f64 	%fd86, %fd85;
	mul.f64 	%fd87, %fd103, %fd86;
	mul.f64 	%fd88, %fd104, %fd86;
	mul.f64 	%fd89, %fd86, %fd85;
	mul.f64 	%fd90, %fd86, 0d0000000000000000;
	mul.f64 	%fd91, %fd90, %fd90;
	fma.rn.f64 	%fd92, %fd89, %fd89, %fd91;
	rcp.rn.f64 	%fd93, %fd92;
	mul.f64 	%fd94, %fd88, %fd90;
	fma.rn.f64 	%fd95, %fd87, %fd89, %fd94;
	mul.f64 	%fd96, %fd95, %fd93;
	mul.f64 	%fd97, %fd88, %fd89;
	mul.f64 	%fd98, %fd87, %fd90;
	sub.f64 	%fd99, %fd97, %fd98;
	mul.f64 	%fd100, %fd99, %fd93;
	st.global.v2.f64 	[%rd22+16], {%fd96, %fd100};
$L__BB0_15:
	ret;

}
.func  (.param .align 16 .b8 func_retval0[16]) __internal_trig_reduction_slowpathd(
	.param .b64 __internal_trig_reduction_slowpathd_param_0
)
{
	.local .align 8 .b8 	__local_depot1[40];
	.reg .b64 	%SP;
	.reg .b64 	%SPL;
	.reg .pred 	%p<10>;
	.reg .b32 	%r<47>;
	.reg .b64 	%rd<74>;
	.reg .b64 	%fd<5>;

	mov.u64 	%SPL, __local_depot1;
	ld.param.f64 	%fd4, [__internal_trig_reduction_slowpathd_param_0];
	add.u64 	%rd1, %SPL, 0;
	{
	.reg .b32 %temp; 
	mov.b64 	{%temp, %r1}, %fd4;
	}
	shr.u32 	%r2, %r1, 20;
	and.b32  	%r3, %r2, 2047;
	setp.eq.s32 	%p1, %r3, 2047;
	mov.b32 	%r46, 0;
	@%p1 bra 	$L__BB1_9;
	add.s32 	%r20, %r3, -1024;
	mov.b64 	%rd20, %fd4;
	shl.b64 	%rd2, %rd20, 11;
	shr.u32 	%r4, %r20, 6;
	sub.s32 	%r45, 15, %r4;
	sub.s32 	%r21, 19, %r4;
	setp.lt.u32 	%p2, %r20, 128;
	selp.b32 	%r6, 18, %r21, %p2;
	setp.ge.s32 	%p3, %r45, %r6;
	mov.b64 	%rd70, 0;
	@%p3 bra 	$L__BB1_4;
	add.s32 	%r23, %r6, %r4;
	neg.s32 	%r43, %r23;
	or.b64  	%rd3, %rd2, -9223372036854775808;
	mov.b64 	%rd70, 0;
	mov.b32 	%r42, 0;
	mov.u64 	%rd25, __cudart_i2opi_d;
	mov.u32 	%r44, %r45;
$L__BB1_3:
	.pragma "nounroll";
	mul.wide.s32 	%rd22, %r42, 8;
	add.s64 	%rd23, %rd1, %rd22;
	mul.wide.s32 	%rd24, %r44, 8;
	add.s64 	%rd26, %rd25, %rd24;
	ld.global.nc.u64 	%rd27, [%rd26];
	{
	.reg .u32 %r0, %r1, %r2, %r3, %alo, %ahi, %blo, %bhi, %clo, %chi;
	mov.b64 	{%alo,%ahi}, %rd27;
	mov.b64 	{%blo,%bhi}, %rd3;
	mov.b64 	{%clo,%chi}, %rd70;
	mad.lo.cc.u32 	%r0, %alo, %blo, %clo;
	madc.hi.cc.u32 	%r1, %alo, %blo, %chi;
	madc.hi.u32 	%r2, %alo, %bhi, 0;
	mad.lo.cc.u32 	%r1, %alo, %bhi, %r1;
	madc.hi.cc.u32 	%r2, %ahi, %blo, %r2;
	madc.hi.u32 	%r3, %ahi, %bhi, 0;
	mad.lo.cc.u32 	%r1, %ahi, %blo, %r1;
	madc.lo.cc.u32 	%r2, %ahi, %bhi, %r2;
	addc.u32 	%r3, %r3, 0;
	mov.b64 	%rd28, {%r0,%r1};
	mov.b64 	%rd70, {%r2,%r3};
	}
	st.local.u64 	[%rd23], %rd28;
	add.s32 	%r44, %r44, 1;
	add.s32 	%r43, %r43, 1;
	add.s32 	%r42, %r42, 1;
	setp.ne.s32 	%p4, %r43, -15;
	mov.u32 	%r45, %r6;
	@%p4 bra 	$L__BB1_3;
$L__BB1_4:
	cvt.s64.s32 	%rd29, %r45;
	cvt.u64.u32 	%rd30, %r4;
	add.s64 	%rd31, %rd30, %rd29;
	shl.b64 	%rd32, %rd31, 3;
	add.s64 	%rd33, %rd1, %rd32;
	st.local.u64 	[%rd33+-120], %rd70;
	and.b32  	%r15, %r2, 63;
	ld.local.u64 	%rd72, [%rd1+16];
	ld.local.u64 	%rd71, [%rd1+24];
	setp.eq.s32 	%p5, %r15, 0;
	@%p5 bra 	$L__BB1_6;
	shl.b64 	%rd34, %rd71, %r15;
	shr.u64 	%rd35, %rd72, 1;
	xor.b32  	%r24, %r15, 63;
	shr.u64 	%rd36, %rd35, %r24;
	or.b64  	%rd71, %rd34, %rd36;
	ld.local.u64 	%rd37, [%rd1+8];
	shl.b64 	%rd38, %rd72, %r15;
	shr.u64 	%rd39, %rd37, 1;
	shr.u64 	%rd40, %rd39, %r24;
	or.b64  	%rd72, %rd38, %rd40;
$L__BB1_6:
	and.b32  	%r25, %r1, -2147483648;
	shr.u64 	%rd41, %rd71, 62;
	cvt.u32.u64 	%r26, %rd41;
	mov.b64 	{%r27, %r28}, %rd71;
	mov.b64 	{%r29, %r30}, %rd72;
	shf.l.wrap.b32 	%r31, %r30, %r27, 2;
	shf.l.wrap.b32 	%r32, %r27, %r28, 2;
	mov.b64 	%rd42, {%r31, %r32};
	shl.b64 	%rd43, %rd72, 2;
	shr.u64 	%rd44, %rd42, 63;
	cvt.u32.u64 	%r33, %rd44;
	add.s32 	%r34, %r33, %r26;
	setp.eq.s32 	%p6, %r25, 0;
	neg.s32 	%r35, %r34;
	selp.b32 	%r46, %r34, %r35, %p6;
	setp.gt.s64 	%p7, %rd42, -1;
	mov.b64 	%rd45, 0;
	{
	.reg .u32 %r0, %r1, %r2, %r3, %a0, %a1, %a2, %a3, %b0, %b1, %b2, %b3;
	mov.b64 	{%a0,%a1}, %rd45;
	mov.b64 	{%a2,%a3}, %rd45;
	mov.b64 	{%b0,%b1}, %rd43;
	mov.b64 	{%b2,%b3}, %rd42;
	sub.cc.u32 	%r0, %a0, %b0;
	subc.cc.u32 	%r1, %a1, %b1;
	subc.cc.u32 	%r2, %a2, %b2;
	subc.u32 	%r3, %a3, %b3;
	mov.b64 	%rd46, {%r0,%r1};
	mov.b64 	%rd47, {%r2,%r3};
	}
	xor.b32  	%r36, %r25, -2147483648;
	selp.b64 	%rd73, %rd42, %rd47, %p7;
	selp.b64 	%rd14, %rd43, %rd46, %p7;
	selp.b32 	%r17, %r25, %r36, %p7;
	clz.b64 	%r37, %rd73;
	cvt.u64.u32 	%rd15, %r37;
	setp.eq.s32 	%p8, %r37, 0;
	@%p8 bra 	$L__BB1_8;
	cvt.u32.u64 	%r38, %rd15;
	and.b32  	%r39, %r38, 63;
	shl.b64 	%rd48, %rd73, %r39;
	shr.u64 	%rd49, %rd14, 1;
	not.b32 	%r40, %r38;
	and.b32  	%r41, %r40, 63;
	shr.u64 	%rd50, %rd49, %r41;
	or.b64  	%rd73, %rd48, %rd50;
$L__BB1_8:
	mov.b64 	%rd51, -3958705157555305931;
	{
	.reg .u32 %r0, %r1, %r2, %r3, %alo, %ahi, %blo, %bhi;
	mov.b64 	{%alo,%ahi}, %rd73;
	mov.b64 	{%blo,%bhi}, %rd51;
	mul.lo.u32 	%r0, %alo, %blo;
	mul.hi.u32 	%r1, %alo, %blo;
	mad.lo.cc.u32 	%r1, %alo, %bhi, %r1;
	madc.hi.u32 	%r2, %alo, %bhi, 0;
	mad.lo.cc.u32 	%r1, %ahi, %blo, %r1;
	madc.hi.cc.u32 	%r2, %ahi, %blo, %r2;
	madc.hi.u32 	%r3, %ahi, %bhi, 0;
	mad.lo.cc.u32 	%r2, %ahi, %bhi, %r2;
	addc.u32 	%r3, %r3, 0;
	mov.b64 	%rd52, {%r0,%r1};
	mov.b64 	%rd53, {%r2,%r3};
	}
	setp.gt.s64 	%p9, %rd53, 0;
	{
	.reg .u32 %r0, %r1, %r2, %r3, %a0, %a1, %a2, %a3, %b0, %b1, %b2, %b3;
	mov.b64 	{%a0,%a1}, %rd52;
	mov.b64 	{%a2,%a3}, %rd53;
	mov.b64 	{%b0,%b1}, %rd52;
	mov.b64 	{%b2,%b3}, %rd53;
	add.cc.u32 	%r0, %a0, %b0;
	addc.cc.u32 	%r1, %a1, %b1;
	addc.cc.u32 	%r2, %a2, %b2;
	addc.u32 	%r3, %a3, %b3;
	mov.b64 	%rd54, {%r0,%r1};
	mov.b64 	%rd55, {%r2,%r3};
	}
	selp.b64 	%rd56, %rd55, %rd53, %p9;
	selp.s64 	%rd57, -1, 0, %p9;
	sub.s64 	%rd58, %rd57, %rd15;
	cvt.u64.u32 	%rd59, %r17;
	shl.b64 	%rd60, %rd59, 32;
	add.s64 	%rd61, %rd56, 1;
	shr.u64 	%rd62, %rd61, 10;
	add.s64 	%rd63, %rd62, 1;
	shr.u64 	%rd64, %rd63, 1;
	shl.b64 	%rd65, %rd58, 52;
	add.s64 	%rd66, %rd65, %rd64;
	add.s64 	%rd67, %rd66, 4602678819172646912;
	or.b64  	%rd68, %rd67, %rd60;
	mov.b64 	%fd4, %rd68;
$L__BB1_9:
	st.param.f64 	[func_retval0], %fd4;
	st.param.b32 	[func_retval0+8], %r46;
	ret;

}


// ===== COMPILED SASS (sm_100) =====

	.target	sm_100

	.elftype	@"ET_EXEC"


//--------------------- .note.nv.tkinfo           --------------------------
	.section	.note.nv.tkinfo,"",@"SHT_NOTE"
	.sectionflags	@"SHF_NOTE_NV_TKINFO"
	.tkinfo
        /*0018*/ 	.word	0x00000002
        /*0030*/ 	.string	""
        /*0030*/ 	.string	"ptxas"
        /*0030*/ 	.string	"Cuda compilation tools, release 13.0, V13.0.88"
        /*0030*/ 	.string	"Build cuda_13.0.r13.0/compiler.36424714_0"
        /*0030*/ 	.string	"-arch sm_100 -m 64 "



//--------------------- .note.nv.cuinfo           --------------------------
	.section	.note.nv.cuinfo,"",@"SHT_NOTE"
	.sectionflags	@"SHF_NOTE_NV_CUINFO"
        /*0018*/ 	.short	0x0002
        /*001a*/ 	.short	0x0064
        /*001c*/ 	.short	0x0082
	.zero		2


//--------------------- .nv.info                  --------------------------
	.section	.nv.info,"",@"SHT_CUDA_INFO"
	.align	4


	//----- nvinfo : EIATTR_REGCOUNT
	.align		4
        /*0000*/ 	.byte	0x04, 0x2f
        /*0002*/ 	.short	(.L_3 - .L_2)
	.align		4
.L_2:
        /*0004*/ 	.word	index@(_Z10computeDFTP6MatrixP10FreqMatrix)
        /*0008*/ 	.word	0x00000028


	//----- nvinfo : EIATTR_FRAME_SIZE
	.align		4
.L_3:
        /*000c*/ 	.byte	0x04, 0x11
        /*000e*/ 	.short	(.L_5 - .L_4)
	.align		4
.L_4:
        /*0010*/ 	.word	index@($_Z10computeDFTP6MatrixP10FreqMatrix$__internal_trig_reduction_slowpathd)
        /*0014*/ 	.word	0x00000028


	//----- nvinfo : EIATTR_FRAME_SIZE
	.align		4
.L_5:
        /*0018*/ 	.byte	0x04, 0x11
        /*001a*/ 	.short	(.L_7 - .L_6)
	.align		4
.L_6:
        /*001c*/ 	.word	index@($__internal_1_$__cuda_sm20_div_rn_f64_full)
        /*0020*/ 	.word	0x00000028


	//----- nvinfo : EIATTR_FRAME_SIZE
	.align		4
.L_7:
        /*0024*/ 	.byte	0x04, 0x11
        /*0026*/ 	.short	(.L_9 - .L_8)
	.align		4
.L_8:
        /*0028*/ 	.word	index@($__internal_0_$__cuda_sm20_dblrcp_rn_slowpath_v3)
        /*002c*/ 	.word	0x00000028


	//----- nvinfo : EIATTR_FRAME_SIZE
	.align		4
.L_9:
        /*0030*/ 	.byte	0x04, 0x11
        /*0032*/ 	.short	(.L_11 - .L_10)
	.align		4
.L_10:
        /*0034*/ 	.word	index@(_Z10computeDFTP6MatrixP10FreqMatrix)
        /*0038*/ 	.word	0x00000028


	//----- nvinfo : EIATTR_MIN_STACK_SIZE
	.align		4
.L_11:
        /*003c*/ 	.byte	0x04, 0x12
        /*003e*/ 	.short	(.L_13 - .L_12)
	.align		4
.L_12:
        /*0040*/ 	.word	index@(_Z10computeDFTP6MatrixP10FreqMatrix)
        /*0044*/ 	.word	0x00000028
.L_13:


//--------------------- .nv.compat                --------------------------
	.section	.nv.compat,"",@"SHT_CUDA_COMPAT_INFO"
	.align	4
        /*0000*/ 	.byte	0x02, 0x09, 0x00, 0x00, 0x02, 0x02, 0x01, 0x00, 0x02, 0x05, 0x05, 0x00, 0x03, 0x07, 0x01, 0x01
        /*0010*/ 	.byte	0x02, 0x03, 0x00, 0x00, 0x02, 0x06, 0x01, 0x00, 0x04, 0x0b, 0x08, 0x00, 0x01, 0x00, 0x00, 0x00
        /*0020*/ 	.byte	0x00, 0x00, 0x00, 0x00


//--------------------- .nv.info._Z10computeDFTP6MatrixP10FreqMatrix --------------------------
	.section	.nv.info._Z10computeDFTP6MatrixP10FreqMatrix,"",@"SHT_CUDA_INFO"
	.sectionflags	@""
	.align	4


	//----- nvinfo : EIATTR_CUDA_API_VERSION
	.align		4
        /*0000*/ 	.byte	0x04, 0x37
        /*0002*/ 	.short	(.L_15 - .L_14)
.L_14:
        /*0004*/ 	.word	0x00000082


	//----- nvinfo : EIATTR_KPARAM_INFO
	.align		4
.L_15:
        /*0008*/ 	.byte	0x04, 0x17
        /*000a*/ 	.short	(.L_17 - .L_16)
.L_16:
        /*000c*/ 	.word	0x00000000
        /*0010*/ 	.short	0x0001
        /*0012*/ 	.short	0x0008
        /*0014*/ 	.byte	0x00, 0xf5, 0x21, 0x00


	//----- nvinfo : EIATTR_KPARAM_INFO
	.align		4
.L_17:
        /*0018*/ 	.byte	0x04, 0x17
        /*001a*/ 	.short	(.L_19 - .L_18)
.L_18:
        /*001c*/ 	.word	0x00000000
        /*0020*/ 	.short	0x0000
        /*0022*/ 	.short	0x0000
        /*0024*/ 	.byte	0x00, 0xf5, 0x21, 0x00


	//----- nvinfo : EIATTR_SPARSE_MMA_MASK
	.align		4
.L_19:
        /*0028*/ 	.byte	0x03, 0x50
        /*002a*/ 	.short	0x0000


	//----- nvinfo : EIATTR_MAXREG_COUNT
	.align		4
        /*002c*/ 	.byte	0x03, 0x1b
        /*002e*/ 	.short	0x00ff


	//----- nvinfo : EIATTR_MERCURY_ISA_VERSION
	.align		4
        /*0030*/ 	.byte	0x03, 0x5f
        /*0032*/ 	.short	0x0101


	//----- nvinfo : EIATTR_VRC_CTA_INIT_COUNT
	.align		4
        /*0034*/ 	.byte	0x02, 0x4a
	.zero		1
	.zero		1


	//----- nvinfo : EIATTR_EXIT_INSTR_OFFSETS
	.align		4
        /*0038*/ 	.byte	0x04, 0x1c
        /*003a*/ 	.short	(.L_21 - .L_20)


	//   ....[0]....
.L_20:
        /*003c*/ 	.word	0x000000f0


	//   ....[1]....
        /*0040*/ 	.word	0x00001140


	//----- nvinfo : EIATTR_CRS_STACK_SIZE
	.align		4
.L_21:
        /*0044*/ 	.byte	0x04, 0x1e
        /*0046*/ 	.short	(.L_23 - .L_22)
.L_22:
        /*0048*/ 	.word	0x00000000


	//----- nvinfo : EIATTR_CBANK_PARAM_SIZE
	.align		4
.L_23:
        /*004c*/ 	.byte	0x03, 0x19
        /*004e*/ 	.short	0x0010


	//----- nvinfo : EIATTR_PARAM_CBANK
	.align		4
        /*0050*/ 	.byte	0x04, 0x0a
        /*0052*/ 	.short	(.L_25 - .L_24)
	.align		4
.L_24:
        /*0054*/ 	.word	index@(.nv.constant0._Z10computeDFTP6MatrixP10FreqMatrix)
        /*0058*/ 	.short	0x0380
        /*005a*/ 	.short	0x0010


	//----- nvinfo : EIATTR_SW_WAR
	.align		4
.L_25:
        /*005c*/ 	.byte	0x04, 0x36
        /*005e*/ 	.short	(.L_27 - .L_26)
.L_26:
        /*0060*/ 	.word	0x00000008
.L_27:


//--------------------- .nv.callgraph             --------------------------
	.section	.nv.callgraph,"",@"SHT_CUDA_CALLGRAPH"
	.align	4
	.sectionentsize	8
	.align		4
        /*0000*/ 	.word	0x00000000
	.align		4
        /*0004*/ 	.word	0xffffffff
	.align		4
        /*0008*/ 	.word	0x00000000
	.align		4
        /*000c*/ 	.word	0xfffffffe
	.align		4
        /*0010*/ 	.word	0x00000000
	.align		4
        /*0014*/ 	.word	0xfffffffd
	.align		4
        /*0018*/ 	.word	0x00000000
	.align		4
        /*001c*/ 	.word	0xfffffffc


//--------------------- .nv.constant4             --------------------------
	.section	.nv.constant4,"a",@progbits
	.align	8
	.align		8
.nv.constant4:
        /*0000*/ 	.dword	__cudart_i2opi_d
	.align		8
        /*0008*/ 	.dword	__cudart_sin_cos_coeffs


//--------------------- .text._Z10computeDFTP6MatrixP10FreqMatrix --------------------------
	.section	.text._Z10computeDFTP6MatrixP10FreqMatrix,"ax",@progbits
	.align	128
        .global         _Z10computeDFTP6MatrixP10FreqMatrix
        .type           _Z10computeDFTP6MatrixP10FreqMatrix,@function
        .size           _Z10computeDFTP6MatrixP10FreqMatrix,(.L_x_35 - _Z10computeDFTP6MatrixP10FreqMatrix)
        .other          _Z10computeDFTP6MatrixP10FreqMatrix,@"STO_CUDA_ENTRY STV_DEFAULT"
_Z10computeDFTP6MatrixP10FreqMatrix:
.text._Z10computeDFTP6MatrixP10FreqMatrix:
[----:B------:R-:W0:Y:S08]  /*0000*/  LDC R1, c[0x0][0x37c] ;  /* 0x0000df00ff017b82 */ /* 0x000e300000000800 */
[----:B------:R-:W1:Y:S01]  /*0010*/  LDC.64 R24, c[0x0][0x380] ;  /* 0x0000e000ff187b82 */ /* 0x000e620000000a00 */
[----:B------:R-:W1:Y:S01]  /*0020*/  LDCU.64 UR8, c[0x0][0x358] ;  /* 0x00006b00ff0877ac */ /* 0x000e620008000a00 */
[----:B0-----:R-:W-:Y:S01]  /*0030*/  VIADD R1, R1, 0xffffffd8 ;  /* 0xffffffd801017836 */ /* 0x001fe20000000000 */
[----:B-1----:R-:W2:Y:S05]  /*0040*/  LDG.E R24, desc[UR8][R24.64] ;  /* 0x0000000818187981 */ /* 0x002eaa000c1e1900 */
[----:B------:R-:W0:Y:S01]  /*0050*/  LDC R10, c[0x0][0x360] ;  /* 0x0000d800ff0a7b82 */ /* 0x000e220000000800 */
[----:B------:R-:W0:Y:S01]  /*0060*/  S2R R3, SR_TID.X ;  /* 0x0000000000037919 */ /* 0x000e220000002100 */
[----:B------:R-:W1:Y:S06]  /*0070*/  S2R R0, SR_TID.Y ;  /* 0x0000000000007919 */ /* 0x000e6c0000002200 */
[----:B------:R-:W0:Y:S08]  /*0080*/  S2UR UR4, SR_CTAID.X ;  /* 0x00000000000479c3 */ /* 0x000e300000002500 */
[----:B------:R-:W1:Y:S08]  /*0090*/  S2UR UR5, SR_CTAID.Y ;  /* 0x00000000000579c3 */ /* 0x000e700000002600 */
[----:B------:R-:W1:Y:S01]  /*00a0*/  LDC R11, c[0x0][0x364] ;  /* 0x0000d900ff0b7b82 */ /* 0x000e620000000800 */
[----:B0-----:R-:W-:-:S02]  /*00b0*/  IMAD R10, R10, UR4, R3 ;  /* 0x000000040a0a7c24 */ /* 0x001fc4000f8e0203 */
[----:B-1----:R-:W-:-:S05]  /*00c0*/  IMAD R11, R11, UR5, R0 ;  /* 0x000000050b0b7c24 */ /* 0x002fca000f8e0200 */
[----:B------:R-:W-:-:S04]  /*00d0*/  VIMNMX R3, PT, PT, R10, R11, !PT ;  /* 0x0000000b0a037248 */ /* 0x000fc80007fe0100 */
[----:B--2---:R-:W-:-:S13]  /*00e0*/  ISETP.GE.AND P0, PT, R3, R24, PT ;  /* 0x000000180300720c */ /* 0x004fda0003f06270 */
[----:B------:R-:W-:Y:S05]  /*00f0*/  @P0 EXIT ;  /* 0x000000000000094d */ /* 0x000fea0003800000 */
[----:B------:R0:W1:Y:S01]  /*0100*/  I2F.F64.U32 R4, R24 ;  /* 0x0000001800047312 */ /* 0x0000620000201800 */
[----:B------:R-:W-:Y:S02]  /*0110*/  CS2R R6, SRZ ;  /* 0x0000000000067805 */ /* 0x000fe4000001ff00 */
[----:B------:R-:W-:Y:S01]  /*0120*/  CS2R R8, SRZ ;  /* 0x0000000000087805 */ /* 0x000fe2000001ff00 */
[----:B------:R-:W-:-:S06]  /*0130*/  UMOV UR4, URZ ;  /* 0x000000ff00047c82 */ /* 0x000fcc0008000000 */
.L_x_14:
[----:B-1----:R-:W1:Y:S01]  /*0140*/  MUFU.RCP64H R3, R5 ;  /* 0x0000000500037308 */ /* 0x002e620000001800 */
[----:B------:R-:W-:Y:S01]  /*0150*/  IMAD.MOV.U32 R2, RZ, RZ, 0x1 ;  /* 0x00000001ff027424 */ /* 0x000fe200078e00ff */
[----:B------:R-:W-:Y:S01]  /*0160*/  BSSY.RECONVERGENT B0, `(.L_x_0) ;  /* 0x0000017000007945 */ /* 0x000fe20003800200 */
[----:B------:R-:W-:-:S06]  /*0170*/  IMAD R16, R10, UR4, RZ ;  /* 0x000000040a107c24 */ /* 0x000fcc000f8e02ff */
[----:B------:R-:W2:Y:S01]  /*0180*/  I2F.F64 R16, R16 ;  /* 0x0000001000107312 */ /* 0x000ea20000201c00 */
[----:B-1----:R-:W-:Y:S01]  /*0190*/  DFMA R12, -R4, R2, 1 ;  /* 0x3ff00000040c742b */ /* 0x002fe20000000102 */
[----:B--2---:R-:W-:-:S07]  /*01a0*/  FSETP.GEU.AND P1, PT, |R17|, 6.5827683646048100446e-37, PT ;  /* 0x036000001100780b */ /* 0x004fce0003f2e200 */
[----:B------:R-:W-:-:S08]  /*01b0*/  DFMA R12, R12, R12, R12 ;  /* 0x0000000c0c0c722b */ /* 0x000fd0000000000c */
[----:B------:R-:W-:-:S08]  /*01c0*/  DFMA R12, R2, R12, R2 ;  /* 0x0000000c020c722b */ /* 0x000fd00000000002 */
[----:B------:R-:W-:-:S08]  /*01d0*/  DFMA R2, -R4, R12, 1 ;  /* 0x3ff000000402742b */ /* 0x000fd0000000010c */
[----:B------:R-:W-:-:S08]  /*01e0*/  DFMA R2, R12, R2, R12 ;  /* 0x000000020c02722b */ /* 0x000fd0000000000c */
[----:B------:R-:W-:-:S08]  /*01f0*/  DMUL R12, R16, R2 ;  /* 0x00000002100c7228 */ /* 0x000fd00000000000 */
[----:B------:R-:W-:-:S08]  /*0200*/  DFMA R14, -R4, R12, R16 ;  /* 0x0000000c040e722b */ /* 0x000fd00000000110 */
[----:B------:R-:W-:-:S10]  /*0210*/  DFMA R2, R2, R14, R12 ;  /* 0x0000000e0202722b */ /* 0x000fd4000000000c */
[----:B------:R-:W-:-:S05]  /*0220*/  FFMA R0, RZ, R5, R3 ;  /* 0x00000005ff007223 */ /* 0x000fca0000000003 */
[----:B------:R-:W-:-:S13]  /*0230*/  FSETP.GT.AND P0, PT, |R0|, 1.469367938527859385e-39, PT ;  /* 0x001000000000780b */ /* 0x000fda0003f04200 */
[----:B------:R-:W-:Y:S05]  /*0240*/  @P0 BRA P1, `(.L_x_1) ;  /* 0x0000000000200947 */ /* 0x000fea0000800000 */
[----:B------:R-:W-:Y:S01]  /*0250*/  IMAD.MOV.U32 R12, RZ, RZ, R16 ;  /* 0x000000ffff0c7224 */ /* 0x000fe200078e0010 */
[----:B------:R-:W-:Y:S01]  /*0260*/  MOV R30, 0x2b0 ;  /* 0x000002b0001e7802 */ /* 0x000fe20000000f00 */
[----:B------:R-:W-:Y:S02]  /*0270*/  IMAD.MOV.U32 R13, RZ, RZ, R17 ;  /* 0x000000ffff0d7224 */ /* 0x000fe400078e0011 */
[----:B------:R-:W-:Y:S02]  /*0280*/  IMAD.MOV.U32 R14, RZ, RZ, R4 ;  /* 0x000000ffff0e7224 */ /* 0x000fe400078e0004 */
[----:B------:R-:W-:-:S07]  /*0290*/  IMAD.MOV.U32 R15, RZ, RZ, R5 ;  /* 0x000000ffff0f7224 */ /* 0x000fce00078e0005 */
[----:B0-----:R-:W-:Y:S05]  /*02a0*/  CALL.REL.NOINC `($__internal_1_$__cuda_sm20_div_rn_f64_full) ;  /* 0x0000001000487944 */ /* 0x001fea0003c00000 */
[----:B------:R-:W-:Y:S02]  /*02b0*/  IMAD.MOV.U32 R2, RZ, RZ, R12 ;  /* 0x000000ffff027224 */ /* 0x000fe400078e000c */
[----:B------:R-:W-:-:S07]  /*02c0*/  IMAD.MOV.U32 R3, RZ, RZ, R13 ;  /* 0x000000ffff037224 */ /* 0x000fce00078e000d */
.L_x_1:
[----:B------:R-:W-:Y:S05]  /*02d0*/  BSYNC.RECONVERGENT B0 ;  /* 0x0000000000007941 */ /* 0x000fea0003800200 */
.L_x_0:
[----:B------:R-:W1:Y:S01]  /*02e0*/  LDCU.64 UR6, c[0x0][0x380] ;  /* 0x00007000ff0677ac */ /* 0x000e620008000a00 */
[----:B------:R-:W-:Y:S01]  /*02f0*/  IMAD.MOV.U32 R0, RZ, RZ, RZ ;  /* 0x000000ffff007224 */ /* 0x000fe200078e00ff */
[----:B------:R-:W2:Y:S01]  /*0300*/  LDCU.64 UR14, c[0x4][0x8] ;  /* 0x01000100ff0e77ac */ /* 0x000ea20008000a00 */
[----:B------:R-:W-:Y:S01]  /*0310*/  UMOV UR5, URZ ;  /* 0x000000ff00057c82 */ /* 0x000fe20008000000 */
[----:B-1----:R-:W-:-:S04]  /*0320*/  UIMAD.WIDE.U32 UR6, UR4, 0x1000, UR6 ;  /* 0x00001000040678a5 */ /* 0x002fc8000f8e0006 */
[----:B------:R-:W-:-:S04]  /*0330*/  UIADD3 UR10, UP0, UPT, UR6, 0x8, URZ ;  /* 0x00000008060a7890 */ /* 0x000fc8000ff1e0ff */
[----:B--2---:R-:W-:-:S12]  /*0340*/  UIADD3.X UR6, UPT, UPT, URZ, UR7, URZ, UP0, !UPT ;  /* 0x00000007ff067290 */ /* 0x004fd800087fe4ff */
.L_x_13:
[----:B------:R-:W1:Y:S01]  /*0350*/  I2F.F64.U32 R4, R24 ;  /* 0x0000001800047312 */ /* 0x000e620000201800 */
[----:B------:R-:W-:Y:S01]  /*0360*/  IMAD.MOV.U32 R12, RZ, RZ, 0x1 ;  /* 0x00000001ff0c7424 */ /* 0x000fe200078e00ff */
[----:B------:R-:W-:Y:S06]  /*0370*/  BSSY.RECONVERGENT B0, `(.L_x_2) ;  /* 0x0000015000007945 */ /* 0x000fec0003800200 */
[----:B------:R-:W2:Y:S08]  /*0380*/  I2F.F64.U32 R16, R0 ;  /* 0x0000000000107312 */ /* 0x000eb00000201800 */
[----:B-1----:R-:W1:Y:S01]  /*0390*/  MUFU.RCP64H R13, R5 ;  /* 0x00000005000d7308 */ /* 0x002e620000001800 */
[----:B--2---:R-:W-:Y:S01]  /*03a0*/  FSETP.GEU.AND P1, PT, |R17|, 6.5827683646048100446e-37, PT ;  /* 0x036000001100780b */ /* 0x004fe20003f2e200 */
[----:B-1----:R-:W-:-:S08]  /*03b0*/  DFMA R14, -R4, R12, 1 ;  /* 0x3ff00000040e742b */ /* 0x002fd0000000010c */
        /* <DEDUP_REMOVED lines=16> */
.L_x_3:
[----:B------:R-:W-:Y:S05]  /*04c0*/  BSYNC.RECONVERGENT B0 ;  /* 0x0000000000007941 */ /* 0x000fea0003800200 */
.L_x_2:
[----:B------:R-:W-:Y:S01]  /*04d0*/  DADD R26, R12, R2 ;  /* 0x000000000c1a7229 */ /* 0x000fe20000000002 */
[----:B------:R-:W-:Y:S01]  /*04e0*/  UMOV UR12, 0x54442d18 ;  /* 0x54442d18000c7882 */ /* 0x000fe20000000000 */
[----:B------:R-:W-:Y:S01]  /*04f0*/  UMOV UR13, 0x401921fb ;  /* 0x401921fb000d7882 */ /* 0x000fe20000000000 */
[----:B------:R-:W-:Y:S05]  /*0500*/  BSSY.RECONVERGENT B0, `(.L_x_4) ;  /* 0x0000021000007945 */ /* 0x000fea0003800200 */
[----:B------:R-:W-:-:S08]  /*0510*/  DMUL R26, R26, -UR12 ;  /* 0x8000000c1a1a7c28 */ /* 0x000fd00008000000 */
[----:B------:R-:W-:-:S14]  /*0520*/  DSETP.NEU.AND P2, PT, |R26|, +INF , PT ;  /* 0x7ff000001a00742a */ /* 0x000fdc0003f4d200 */
[----:B------:R-:W-:Y:S05]  /*0530*/  @!P2 BRA `(.L_x_5) ;  /* 0x00000000006ca947 */ /* 0x000fea0003800000 */
[----:B------:R-:W-:Y:S01]  /*0540*/  UMOV UR12, 0x6dc9c883 ;  /* 0x6dc9c883000c7882 */ /* 0x000fe20000000000 */
[----:B------:R-:W-:Y:S01]  /*0550*/  UMOV UR13, 0x3fe45f30 ;  /* 0x3fe45f30000d7882 */ /* 0x000fe20000000000 */
[C---:B------:R-:W-:Y:S01]  /*0560*/  DSETP.GE.AND P0, PT, |R26|.reuse, 2.14748364800000000000e+09, PT ;  /* 0x41e000001a00742a */ /* 0x040fe20003f06200 */
[----:B------:R-:W-:Y:S01]  /*0570*/  BSSY.RECONVERGENT B1, `(.L_x_6) ;  /* 0x0000015000017945 */ /* 0x000fe20003800200 */
[----:B------:R-:W-:Y:S01]  /*0580*/  DMUL R12, R26, UR12 ;  /* 0x0000000c1a0c7c28 */ /* 0x000fe20008000000 */
[----:B------:R-:W-:Y:S01]  /*0590*/  UMOV UR12, 0x54442d18 ;  /* 0x54442d18000c7882 */ /* 0x000fe20000000000 */
[----:B------:R-:W-:-:S08]  /*05a0*/  UMOV UR13, 0x3ff921fb ;  /* 0x3ff921fb000d7882 */ /* 0x000fd00000000000 */
[----:B------:R-:W1:Y:S08]  /*05b0*/  F2I.F64 R12, R12 ;  /* 0x0000000c000c7311 */ /* 0x000e700000301100 */
[----:B-1----:R-:W1:Y:S02]  /*05c0*/  I2F.F64 R28, R12 ;  /* 0x0000000c001c7312 */ /* 0x002e640000201c00 */
[----:B-1----:R-:W-:Y:S01]  /*05d0*/  DFMA R14, R28, -UR12, R26 ;  /* 0x8000000c1c0e7c2b */ /* 0x002fe2000800001a */
[----:B------:R-:W-:Y:S01]  /*05e0*/  UMOV UR12, 0x33145c00 ;  /* 0x33145c00000c7882 */ /* 0x000fe20000000000 */
[----:B------:R-:W-:-:S06]  /*05f0*/  UMOV UR13, 0x3c91a626 ;  /* 0x3c91a626000d7882 */ /* 0x000fcc0000000000 */
[----:B------:R-:W-:Y:S01]  /*0600*/  DFMA R14, R28, -UR12, R14 ;  /* 0x8000000c1c0e7c2b */ /* 0x000fe2000800000e */
[----:B------:R-:W-:Y:S01]  /*0610*/  UMOV UR12, 0x252049c0 ;  /* 0x252049c0000c7882 */ /* 0x000fe20000000000 */
[----:B------:R-:W-:-:S06]  /*0620*/  UMOV UR13, 0x397b839a ;  /* 0x397b839a000d7882 */ /* 0x000fcc0000000000 */
[----:B------:R-:W-:Y:S01]  /*0630*/  DFMA R28, R28, -UR12, R14 ;  /* 0x8000000c1c1c7c2b */ /* 0x000fe2000800000e */
[----:B------:R-:W-:Y:S10]  /*0640*/  @!P0 BRA `(.L_x_7) ;  /* 0x00000000001c8947 */ /* 0x000ff40003800000 */
[----:B------:R-:W-:Y:S01]  /*0650*/  IMAD.MOV.U32 R20, RZ, RZ, R26 ;  /* 0x000000ffff147224 */ /* 0x000fe200078e001a */
[----:B------:R-:W-:Y:S01]  /*0660*/  MOV R12, 0x690 ;  /* 0x00000690000c7802 */ /* 0x000fe20000000f00 */
[----:B------:R-:W-:-:S07]  /*0670*/  IMAD.MOV.U32 R13, RZ, RZ, R27 ;  /* 0x000000ffff0d7224 */ /* 0x000fce00078e001b */
[----:B0-----:R-:W-:Y:S05]  /*0680*/  CALL.REL.NOINC `($_Z10computeDFTP6MatrixP10FreqMatrix$__internal_trig_reduction_slowpathd) ;  /* 0x0000001000c07944 */ /* 0x001fea0003c00000 */
[----:B------:R-:W-:Y:S02]  /*0690*/  IMAD.MOV.U32 R12, RZ, RZ, R15 ;  /* 0x000000ffff0c7224 */ /* 0x000fe400078e000f */
[----:B------:R-:W-:Y:S02]  /*06a0*/  IMAD.MOV.U32 R28, RZ, RZ, R20 ;  /* 0x000000ffff1c7224 */ /* 0x000fe400078e0014 */
[----:B------:R-:W-:-:S07]  /*06b0*/  IMAD.MOV.U32 R29, RZ, RZ, R21 ;  /* 0x000000ffff1d7224 */ /* 0x000fce00078e0015 */
.L_x_7:
[----:B------:R-:W-:Y:S05]  /*06c0*/  BSYNC.RECONVERGENT B1 ;  /* 0x0000000000017941 */ /* 0x000fea0003800200 */
.L_x_6:
[----:B------:R-:W-:Y:S01]  /*06d0*/  VIADD R25, R12, 0x1 ;  /* 0x000000010c197836 */ /* 0x000fe20000000000 */
[----:B------:R-:W-:Y:S06]  /*06e0*/  BRA `(.L_x_8) ;  /* 0x0000000000087947 */ /* 0x000fec0003800000 */
.L_x_5:
[----:B------:R-:W-:Y:S01]  /*06f0*/  DMUL R28, RZ, R26 ;  /* 0x0000001aff1c7228 */ /* 0x000fe20000000000 */
[----:B------:R-:W-:-:S10]  /*0700*/  IMAD.MOV.U32 R25, RZ, RZ, 0x1 ;  /* 0x00000001ff197424 */ /* 0x000fd400078e00ff */
.L_x_8:
[----:B------:R-:W-:Y:S05]  /*0710*/  BSYNC.RECONVERGENT B0 ;  /* 0x0000000000007941 */ /* 0x000fea0003800200 */
.L_x_4:
[----:B------:R-:W-:-:S05]  /*0720*/  IMAD.SHL.U32 R12, R25, 0x40, RZ ;  /* 0x00000040190c7824 */ /* 0x000fca00078e00ff */
[----:B------:R-:W-:-:S04]  /*0730*/  LOP3.LUT R12, R12, 0x40, RZ, 0xc0, !PT ;  /* 0x000000400c0c7812 */ /* 0x000fc800078ec0ff */
[----:B------:R-:W-:-:S05]  /*0740*/  IADD3 R34, P0, PT, R12, UR14, RZ ;  /* 0x0000000e0c227c10 */ /* 0x000fca000ff1e0ff */
[----:B------:R-:W-:-:S05]  /*0750*/  IMAD.X R35, RZ, RZ, UR15, P0 ;  /* 0x0000000fff237e24 */ /* 0x000fca00080e06ff */
[----:B------:R-:W2:Y:S04]  /*0760*/  LDG.E.128.CONSTANT R12, desc[UR8][R34.64] ;  /* 0x00000008220c7981 */ /* 0x000ea8000c1e9d00 */
[----:B------:R-:W3:Y:S04]  /*0770*/  LDG.E.128.CONSTANT R16, desc[UR8][R34.64+0x10] ;  /* 0x0000100822107981 */ /* 0x000ee8000c1e9d00 */
[----:B------:R-:W4:Y:S01]  /*0780*/  LDG.E.128.CONSTANT R20, desc[UR8][R34.64+0x20] ;  /* 0x0000200822147981 */ /* 0x000f22000c1e9d00 */
[----:B------:R-:W-:Y:S01]  /*0790*/  LOP3.LUT R30, R25, 0x1, RZ, 0xc0, !PT ;  /* 0x00000001191e7812 */ /* 0x000fe200078ec0ff */
[----:B------:R-:W-:Y:S01]  /*07a0*/  IMAD.MOV.U32 R31, RZ, RZ, 0x3da8ff83 ;  /* 0x3da8ff83ff1f7424 */ /* 0x000fe200078e00ff */
[----:B------:R-:W-:Y:S01]  /*07b0*/  DMUL R32, R28, R28 ;  /* 0x0000001c1c207228 */ /* 0x000fe20000000000 */
[----:B------:R-:W-:Y:S01]  /*07c0*/  BSSY.RECONVERGENT B0, `(.L_x_9) ;  /* 0x0000030000007945 */ /* 0x000fe20003800200 */
[----:B------:R-:W-:Y:S01]  /*07d0*/  ISETP.NE.U32.AND P0, PT, R30, 0x1, PT ;  /* 0x000000011e00780c */ /* 0x000fe20003f05070 */
[----:B------:R-:W-:-:S03]  /*07e0*/  IMAD.MOV.U32 R30, RZ, RZ, 0x20fd8164 ;  /* 0x20fd8164ff1e7424 */ /* 0x000fc600078e00ff */
[----:B------:R-:W-:Y:S02]  /*07f0*/  FSEL R31, -R31, 0.11223486810922622681, !P0 ;  /* 0x3de5db651f1f7808 */ /* 0x000fe40004000100 */
[----:B------:R-:W-:-:S06]  /*0800*/  FSEL R30, R30, -8.06006814911005101289e+34, !P0 ;  /* 0xf9785eba1e1e7808 */ /* 0x000fcc0004000000 */
[----:B--2---:R-:W-:-:S08]  /*0810*/  DFMA R12, R32, R30, R12 ;  /* 0x0000001e200c722b */ /* 0x004fd0000000000c */
[----:B------:R-:W-:-:S08]  /*0820*/  DFMA R12, R32, R12, R14 ;  /* 0x0000000c200c722b */ /* 0x000fd0000000000e */
[----:B---3--:R-:W-:-:S08]  /*0830*/  DFMA R12, R32, R12, R16 ;  /* 0x0000000c200c722b */ /* 0x008fd00000000010 */
[----:B------:R-:W-:-:S08]  /*0840*/  DFMA R12, R32, R12, R18 ;  /* 0x0000000c200c722b */ /* 0x000fd00000000012 */
[----:B----4-:R-:W-:-:S08]  /*0850*/  DFMA R12, R32, R12, R20 ;  /* 0x0000000c200c722b */ /* 0x010fd00000000014 */
[----:B------:R-:W-:-:S08]  /*0860*/  DFMA R12, R32, R12, R22 ;  /* 0x0000000c200c722b */ /* 0x000fd00000000016 */
[----:B------:R-:W-:Y:S02]  /*0870*/  DFMA R28, R12, R28, R28 ;  /* 0x0000001c0c1c722b */ /* 0x000fe4000000001c */
[----:B------:R-:W-:-:S10]  /*0880*/  DFMA R12, R32, R12, 1 ;  /* 0x3ff00000200c742b */ /* 0x000fd4000000000c */
[----:B------:R-:W-:Y:S02]  /*0890*/  FSEL R14, R12, R28, !P0 ;  /* 0x0000001c0c0e7208 */ /* 0x000fe40004000000 */
[----:B------:R-:W-:Y:S02]  /*08a0*/  FSEL R15, R13, R29, !P0 ;  /* 0x0000001d0d0f7208 */ /* 0x000fe40004000000 */
[----:B------:R-:W-:-:S04]  /*08b0*/  LOP3.LUT P0, RZ, R25, 0x2, RZ, 0xc0, !PT ;  /* 0x0000000219ff7812 */ /* 0x000fc8000780c0ff */
[----:B------:R-:W-:-:S10]  /*08c0*/  DADD R12, RZ, -R14 ;  /* 0x00000000ff0c7229 */ /* 0x000fd4000000080e */
[----:B------:R-:W-:Y:S02]  /*08d0*/  FSEL R28, R14, R12, !P0 ;  /* 0x0000000c0e1c7208 */ /* 0x000fe40004000000 */
[----:B------:R-:W-:Y:S01]  /*08e0*/  FSEL R29, R15, R13, !P0 ;  /* 0x0000000d0f1d7208 */ /* 0x000fe20004000000 */
[----:B------:R-:W-:Y:S06]  /*08f0*/  @!P2 BRA `(.L_x_10) ;  /* 0x000000000068a947 */ /* 0x000fec0003800000 */
[----:B------:R-:W-:Y:S01]  /*0900*/  UMOV UR12, 0x6dc9c883 ;  /* 0x6dc9c883000c7882 */ /* 0x000fe20000000000 */
[----:B------:R-:W-:Y:S01]  /*0910*/  UMOV UR13, 0x3fe45f30 ;  /* 0x3fe45f30000d7882 */ /* 0x000fe20000000000 */
[C---:B------:R-:W-:Y:S02]  /*0920*/  DSETP.GE.AND P0, PT, |R26|.reuse, 2.14748364800000000000e+09, PT ;  /* 0x41e000001a00742a */ /* 0x040fe40003f06200 */
[----:B------:R-:W-:Y:S01]  /*0930*/  DMUL R12, R26, UR12 ;  /* 0x0000000c1a0c7c28 */ /* 0x000fe20008000000 */
[----:B------:R-:W-:Y:S01]  /*0940*/  UMOV UR12, 0x54442d18 ;  /* 0x54442d18000c7882 */ /* 0x000fe20000000000 */
[----:B------:R-:W-:-:S04]  /*0950*/  UMOV UR13, 0x3ff921fb ;  /* 0x3ff921fb000d7882 */ /* 0x000fc80000000000 */
        /* <DEDUP_REMOVED lines=10> */
[----:B------:R-:W-:Y:S01]  /*0a00*/  BSSY.RECONVERGENT B1, `(.L_x_12) ;  /* 0x0000005000017945 */ /* 0x000fe20003800200 */
[----:B------:R-:W-:Y:S01]  /*0a10*/  IMAD.MOV.U32 R20, RZ, RZ, R26 ;  /* 0x000000ffff147224 */ /* 0x000fe200078e001a */
[----:B------:R-:W-:Y:S01]  /*0a20*/  MOV R12, 0xa50 ;  /* 0x00000a50000c7802 */ /* 0x000fe20000000f00 */
[----:B------:R-:W-:-:S07]  /*0a30*/  IMAD.MOV.U32 R13, RZ, RZ, R27 ;  /* 0x000000ffff0d7224 */ /* 0x000fce00078e001b */
[----:B0-----:R-:W-:Y:S05]  /*0a40*/  CALL.REL.NOINC `($_Z10computeDFTP6MatrixP10FreqMatrix$__internal_trig_reduction_slowpathd) ;  /* 0x0000000c00d07944 */ /* 0x001fea0003c00000 */
[----:B------:R-:W-:Y:S05]  /*0a50*/  BSYNC.RECONVERGENT B1 ;  /* 0x0000000000017941 */ /* 0x000fea0003800200 */
.L_x_12:
[----:B------:R-:W-:Y:S02]  /*0a60*/  IMAD.MOV.U32 R25, RZ, RZ, R15 ;  /* 0x000000ffff197224 */ /* 0x000fe400078e000f */
[----:B------:R-:W-:Y:S02]  /*0a70*/  IMAD.MOV.U32 R30, RZ, RZ, R20 ;  /* 0x000000ffff1e7224 */ /* 0x000fe400078e0014 */
[----:B------:R-:W-:Y:S01]  /*0a80*/  IMAD.MOV.U32 R31, RZ, RZ, R21 ;  /* 0x000000ffff1f7224 */ /* 0x000fe200078e0015 */
[----:B------:R-:W-:Y:S06]  /*0a90*/  BRA `(.L_x_11) ;  /* 0x0000000000087947 */ /* 0x000fec0003800000 */
.L_x_10:
[----:B------:R-:W-:Y:S01]  /*0aa0*/  DMUL R30, RZ, R26 ;  /* 0x0000001aff1e7228 */ /* 0x000fe20000000000 */
[----:B------:R-:W-:-:S10]  /*0ab0*/  IMAD.MOV.U32 R25, RZ, RZ, RZ ;  /* 0x000000ffff197224 */ /* 0x000fd400078e00ff */
.L_x_11:
[----:B------:R-:W-:Y:S05]  /*0ac0*/  BSYNC.RECONVERGENT B0 ;  /* 0x0000000000007941 */ /* 0x000fea0003800200 */
.L_x_9:
[----:B------:R-:W-:-:S05]  /*0ad0*/  IMAD.SHL.U32 R12, R25, 0x40, RZ ;  /* 0x00000040190c7824 */ /* 0x000fca00078e00ff */
[----:B------:R-:W-:-:S04]  /*0ae0*/  LOP3.LUT R12, R12, 0x40, RZ, 0xc0, !PT ;  /* 0x000000400c0c7812 */ /* 0x000fc800078ec0ff */
[----:B------:R-:W-:-:S05]  /*0af0*/  IADD3 R36, P0, PT, R12, UR14, RZ ;  /* 0x0000000e0c247c10 */ /* 0x000fca000ff1e0ff */
[----:B------:R-:W-:-:S05]  /*0b00*/  IMAD.X R37, RZ, RZ, UR15, P0 ;  /* 0x0000000fff257e24 */ /* 0x000fca00080e06ff */
[----:B------:R-:W2:Y:S04]  /*0b10*/  LDG.E.128.CONSTANT R12, desc[UR8][R36.64] ;  /* 0x00000008240c7981 */ /* 0x000ea8000c1e9d00 */
[----:B------:R-:W3:Y:S04]  /*0b20*/  LDG.E.128.CONSTANT R16, desc[UR8][R36.64+0x10] ;  /* 0x0000100824107981 */ /* 0x000ee8000c1e9d00 */
[----:B------:R-:W4:Y:S01]  /*0b30*/  LDG.E.128.CONSTANT R20, desc[UR8][R36.64+0x20] ;  /* 0x0000200824147981 */ /* 0x000f22000c1e9d00 */
[----:B------:R-:W-:Y:S02]  /*0b40*/  IMAD.U32 R26, RZ, RZ, UR10 ;  /* 0x0000000aff1a7e24 */ /* 0x000fe4000f8e00ff */
[----:B------:R-:W-:-:S06]  /*0b50*/  IMAD.U32 R27, RZ, RZ, UR6 ;  /* 0x00000006ff1b7e24 */ /* 0x000fcc000f8e00ff */
[----:B------:R-:W5:Y:S01]  /*0b60*/  LDG.E.64 R26, desc[UR8][R26.64] ;  /* 0x000000081a1a7981 */ /* 0x000f62000c1e1b00 */
[----:B------:R-:W-:Y:S01]  /*0b70*/  LOP3.LUT R32, R25, 0x1, RZ, 0xc0, !PT ;  /* 0x0000000119207812 */ /* 0x000fe200078ec0ff */
[----:B------:R-:W-:Y:S01]  /*0b80*/  IMAD.MOV.U32 R33, RZ, RZ, 0x3da8ff83 ;  /* 0x3da8ff83ff217424 */ /* 0x000fe200078e00ff */
[----:B------:R-:W-:Y:S01]  /*0b90*/  DMUL R34, R30, R30 ;  /* 0x0000001e1e227228 */ /* 0x000fe20000000000 */
[----:B------:R-:W-:Y:S01]  /*0ba0*/  UIADD3 UR5, UPT, UPT, UR5, 0x1, URZ ;  /* 0x0000000105057890 */ /* 0x000fe2000fffe0ff */
[----:B------:R-:W-:Y:S01]  /*0bb0*/  ISETP.NE.U32.AND P0, PT, R32, 0x1, PT ;  /* 0x000000012000780c */ /* 0x000fe20003f05070 */
[----:B------:R-:W-:Y:S01]  /*0bc0*/  IMAD.MOV.U32 R32, RZ, RZ, 0x20fd8164 ;  /* 0x20fd8164ff207424 */ /* 0x000fe200078e00ff */
[----:B------:R-:W-:Y:S01]  /*0bd0*/  UIADD3 UR10, UP0, UPT, UR10, 0x8, URZ ;  /* 0x000000080a0a7890 */ /* 0x000fe2000ff1e0ff */
[----:B------:R-:W-:Y:S01]  /*0be0*/  IMAD.IADD R0, R11, 0x1, R0 ;  /* 0x000000010b007824 */ /* 0x000fe200078e0200 */
[----:B------:R-:W-:Y:S02]  /*0bf0*/  FSEL R33, -R33, 0.11223486810922622681, !P0 ;  /* 0x3de5db6521217808 */ /* 0x000fe40004000100 */
[----:B------:R-:W-:Y:S01]  /*0c00*/  FSEL R32, R32, -8.06006814911005101289e+34, !P0 ;  /* 0xf9785eba20207808 */ /* 0x000fe20004000000 */
[----:B------:R-:W-:-:S05]  /*0c10*/  UIADD3.X UR6, UPT, UPT, URZ, UR6, URZ, UP0, !UPT ;  /* 0x00000006ff067290 */ /* 0x000fca00087fe4ff */
        /* <DEDUP_REMOVED lines=13> */
[----:B------:R-:W-:Y:S02]  /*0cf0*/  FSEL R13, R15, R13, !P0 ;  /* 0x0000000d0f0d7208 */ /* 0x000fe40004000000 */
[----:B------:R-:W-:-:S04]  /*0d00*/  ISETP.LE.AND P0, PT, R24, UR5, PT ;  /* 0x0000000518007c0c */ /* 0x000fc8000bf03270 */
[----:B------:R-:W-:Y:S02]  /*0d10*/  DMUL R14, RZ, R12 ;  /* 0x0000000cff0e7228 */ /* 0x000fe40000000000 */
[----:B-----5:R-:W-:-:S06]  /*0d20*/  DMUL R12, R12, R26 ;  /* 0x0000001a0c0c7228 */ /* 0x020fcc0000000000 */
[----:B------:R-:W-:Y:S02]  /*0d30*/  DFMA R14, R28, R26, -R14 ;  /* 0x0000001a1c0e722b */ /* 0x000fe4000000080e */
[----:B------:R-:W-:-:S06]  /*0d40*/  DFMA R12, RZ, R28, R12 ;  /* 0x0000001cff0c722b */ /* 0x000fcc000000000c */
[----:B------:R-:W-:Y:S02]  /*0d50*/  DADD R6, R14, R6 ;  /* 0x000000000e067229 */ /* 0x000fe40000000006 */
[----:B------:R-:W-:Y:S01]  /*0d60*/  DADD R8, R12, R8 ;  /* 0x000000000c087229 */ /* 0x000fe20000000008 */
[----:B------:R-:W-:Y:S10]  /*0d70*/  @!P0 BRA `(.L_x_13) ;  /* 0xfffffff400748947 */ /* 0x000ff4000383ffff */
[----:B------:R-:W-:-:S06]  /*0d80*/  UIADD3 UR4, UPT, UPT, UR4, 0x1, URZ ;  /* 0x0000000104047890 */ /* 0x000fcc000fffe0ff */
[----:B------:R-:W-:-:S13]  /*0d90*/  ISETP.LE.AND P0, PT, R24, UR4, PT ;  /* 0x0000000418007c0c */ /* 0x000fda000bf03270 */
[----:B------:R-:W-:Y:S05]  /*0da0*/  @!P0 BRA `(.L_x_14) ;  /* 0xfffffff000e48947 */ /* 0x000fea000383ffff */
[----:B------:R-:W1:Y:S01]  /*0db0*/  S2R R0, SR_TID.X ;  /* 0x0000000000007919 */ /* 0x000e620000002100 */
[----:B------:R-:W1:Y:S08]  /*0dc0*/  S2UR UR4, SR_CTAID.X ;  /* 0x00000000000479c3 */ /* 0x000e700000002500 */
[----:B------:R-:W1:Y:S08]  /*0dd0*/  LDC R5, c[0x0][0x360] ;  /* 0x0000d800ff057b82 */ /* 0x000e700000000800 */
[----:B------:R-:W2:Y:S08]  /*0de0*/  LDC.64 R2, c[0x0][0x388] ;  /* 0x0000e200ff027b82 */ /* 0x000eb00000000a00 */
[----:B------:R-:W3:Y:S01]  /*0df0*/  LDC.64 R16, c[0x0][0x380] ;  /* 0x0000e000ff107b82 */ /* 0x000ee20000000a00 */
[----:B-1----:R-:W-:-:S04]  /*0e00*/  IMAD R5, R5, UR4, R0 ;  /* 0x0000000405057c24 */ /* 0x002fc8000f8e0200 */
[----:B--2---:R-:W-:-:S04]  /*0e10*/  IMAD.WIDE R2, R5, 0x2000, R2 ;  /* 0x0000200005027825 */ /* 0x004fc800078e0202 */
[----:B------:R-:W-:-:S05]  /*0e20*/  IMAD.WIDE.U32 R2, R11, 0x10, R2 ;  /* 0x000000100b027825 */ /* 0x000fca00078e0002 */
[----:B------:R1:W-:Y:S04]  /*0e30*/  STG.E.128 desc[UR8][R2.64+0x10], RZ ;  /* 0x000010ff02007986 */ /* 0x0003e8000c101d08 */
[----:B---3--:R-:W2:Y:S02]  /*0e40*/  LDG.E R16, desc[UR8][R16.64] ;  /* 0x0000000810107981 */ /* 0x008ea4000c1e1900 */
[----:B--2---:R-:W-:-:S06]  /*0e50*/  IMAD R10, R16, R16, RZ ;  /* 0x00000010100a7224 */ /* 0x004fcc00078e02ff */
[----:B------:R-:W2:Y:S08]  /*0e60*/  I2F.F64.U32 R10, R10 ;  /* 0x0000000a000a7312 */ /* 0x000eb00000201800 */
[----:B--2---:R-:W2:Y:S01]  /*0e70*/  MUFU.RCP64H R5, R11 ;  /* 0x0000000b00057308 */ /* 0x004ea20000001800 */
[----:B------:R-:W-:-:S05]  /*0e80*/  VIADD R4, R11, 0x300402 ;  /* 0x003004020b047836 */ /* 0x000fca0000000000 */
[----:B------:R-:W-:Y:S01]  /*0e90*/  FSETP.GEU.AND P0, PT, |R4|, 5.8789094863358348022e-39, PT ;  /* 0x004004020400780b */ /* 0x000fe20003f0e200 */
[----:B--2---:R-:W-:-:S08]  /*0ea0*/  DFMA R12, -R10, R4, 1 ;  /* 0x3ff000000a0c742b */ /* 0x004fd00000000104 */
[----:B------:R-:W-:-:S08]  /*0eb0*/  DFMA R12, R12, R12, R12 ;  /* 0x0000000c0c0c722b */ /* 0x000fd0000000000c */
[----:B------:R-:W-:-:S08]  /*0ec0*/  DFMA R12, R4, R12, R4 ;  /* 0x0000000c040c722b */ /* 0x000fd00000000004 */
[----:B------:R-:W-:-:S08]  /*0ed0*/  DFMA R14, -R10, R12, 1 ;  /* 0x3ff000000a0e742b */ /* 0x000fd0000000010c */
[----:B------:R-:W-:Y:S01]  /*0ee0*/  DFMA R12, R12, R14, R12 ;  /* 0x0000000e0c0c722b */ /* 0x000fe2000000000c */
[----:B-1----:R-:W-:Y:S10]  /*0ef0*/  @P0 BRA `(.L_x_15) ;  /* 0x0000000000200947 */ /* 0x002ff40003800000 */
[----:B------:R-:W-:Y:S01]  /*0f00*/  LOP3.LUT R0, R11, 0x7fffffff, RZ, 0xc0, !PT ;  /* 0x7fffffff0b007812 */ /* 0x000fe200078ec0ff */
[----:B------:R-:W-:Y:S02]  /*0f10*/  IMAD.MOV.U32 R12, RZ, RZ, R10 ;  /* 0x000000ffff0c7224 */ /* 0x000fe400078e000a */
[----:B------:R-:W-:Y:S02]  /*0f20*/  IMAD.MOV.U32 R13, RZ, RZ, R11 ;  /* 0x000000ffff0d7224 */ /* 0x000fe400078e000b */
[----:B------:R-:W-:Y:S01]  /*0f30*/  VIADD R16, R0, 0xfff00000 ;  /* 0xfff0000000107836 */ /* 0x000fe20000000000 */
[----:B------:R-:W-:-:S07]  /*0f40*/  MOV R0, 0xf60 ;  /* 0x00000f6000007802 */ /* 0x000fce0000000f00 */
[----:B0-----:R-:W-:Y:S05]  /*0f50*/  CALL.REL.NOINC `($__internal_0_$__cuda_sm20_dblrcp_rn_slowpath_v3) ;  /* 0x00000000007c7944 */ /* 0x001fea0003c00000 */
[----:B------:R-:W-:Y:S02]  /*0f60*/  IMAD.MOV.U32 R12, RZ, RZ, R16 ;  /* 0x000000ffff0c7224 */ /* 0x000fe400078e0010 */
[----:B------:R-:W-:-:S07]  /*0f70*/  IMAD.MOV.U32 R13, RZ, RZ, R17 ;  /* 0x000000ffff0d7224 */ /* 0x000fce00078e0011 */
.L_x_15:
[-C--:B------:R-:W-:Y:S02]  /*0f80*/  DMUL R4, RZ, R12.reuse ;  /* 0x0000000cff047228 */ /* 0x080fe40000000000 */
[-C--:B------:R-:W-:Y:S02]  /*0f90*/  DMUL R10, R10, R12.reuse ;  /* 0x0000000c0a0a7228 */ /* 0x080fe40000000000 */
[-C--:B------:R-:W-:Y:S02]  /*0fa0*/  DMUL R6, R6, R12.reuse ;  /* 0x0000000c06067228 */ /* 0x080fe40000000000 */
[----:B------:R-:W-:Y:S02]  /*0fb0*/  DMUL R8, R8, R12 ;  /* 0x0000000c08087228 */ /* 0x000fe40000000000 */
[----:B------:R-:W-:-:S08]  /*0fc0*/  DMUL R14, R4, R4 ;  /* 0x00000004040e7228 */ /* 0x000fd00000000000 */
[----:B------:R-:W-:-:S06]  /*0fd0*/  DFMA R20, R10, R10, R14 ;  /* 0x0000000a0a14722b */ /* 0x000fcc000000000e */
[----:B------:R-:W1:Y:S04]  /*0fe0*/  MUFU.RCP64H R15, R21 ;  /* 0x00000015000f7308 */ /* 0x000e680000001800 */
[----:B------:R-:W-:-:S05]  /*0ff0*/  VIADD R14, R21, 0x300402 ;  /* 0x00300402150e7836 */ /* 0x000fca0000000000 */
[----:B------:R-:W-:Y:S01]  /*1000*/  FSETP.GEU.AND P0, PT, |R14|, 5.8789094863358348022e-39, PT ;  /* 0x004004020e00780b */ /* 0x000fe20003f0e200 */
[----:B-1----:R-:W-:-:S08]  /*1010*/  DFMA R16, -R20, R14, 1 ;  /* 0x3ff000001410742b */ /* 0x002fd0000000010e */
[----:B------:R-:W-:-:S08]  /*1020*/  DFMA R16, R16, R16, R16 ;  /* 0x000000101010722b */ /* 0x000fd00000000010 */
[----:B------:R-:W-:-:S08]  /*1030*/  DFMA R16, R14, R16, R14 ;  /* 0x000000100e10722b */ /* 0x000fd0000000000e */
[----:B------:R-:W-:-:S08]  /*1040*/  DFMA R18, -R20, R16, 1 ;  /* 0x3ff000001412742b */ /* 0x000fd00000000110 */
[----:B------:R-:W-:Y:S01]  /*1050*/  DFMA R16, R16, R18, R16 ;  /* 0x000000121010722b */ /* 0x000fe20000000010 */
[----:B------:R-:W-:Y:S10]  /*1060*/  @P0 BRA `(.L_x_16) ;  /* 0x0000000000180947 */ /* 0x000ff40003800000 */
[----:B------:R-:W-:Y:S01]  /*1070*/  LOP3.LUT R0, R21, 0x7fffffff, RZ, 0xc0, !PT ;  /* 0x7fffffff15007812 */ /* 0x000fe200078ec0ff */
[----:B------:R-:W-:Y:S02]  /*1080*/  IMAD.MOV.U32 R12, RZ, RZ, R20 ;  /* 0x000000ffff0c7224 */ /* 0x000fe400078e0014 */
[----:B------:R-:W-:Y:S02]  /*1090*/  IMAD.MOV.U32 R13, RZ, RZ, R21 ;  /* 0x000000ffff0d7224 */ /* 0x000fe400078e0015 */
[----:B------:R-:W-:Y:S01]  /*10a0*/  VIADD R16, R0, 0xfff00000 ;  /* 0xfff0000000107836 */ /* 0x000fe20000000000 */
[----:B------:R-:W-:-:S07]  /*10b0*/  MOV R0, 0x10d0 ;  /* 0x000010d000007802 */ /* 0x000fce0000000f00 */
[----:B0-----:R-:W-:Y:S05]  /*10c0*/  CALL.REL.NOINC `($__internal_0_$__cuda_sm20_dblrcp_rn_slowpath_v3) ;  /* 0x0000000000207944 */ /* 0x001fea0003c00000 */
.L_x_16:
[-C--:B------:R-:W-:Y:S02]  /*10d0*/  DMUL R12, R8, R4.reuse ;  /* 0x00000004080c7228 */ /* 0x080fe40000000000 */
[----:B------:R-:W-:-:S06]  /*10e0*/  DMUL R4, R6, R4 ;  /* 0x0000000406047228 */ /* 0x000fcc0000000000 */
[-C--:B------:R-:W-:Y:S02]  /*10f0*/  DFMA R12, R6, R10.reuse, R12 ;  /* 0x0000000a060c722b */ /* 0x080fe4000000000c */
[----:B------:R-:W-:-:S06]  /*1100*/  DFMA R4, R8, R10, -R4 ;  /* 0x0000000a0804722b */ /* 0x000fcc0000000804 */
[-C--:B------:R-:W-:Y:S02]  /*1110*/  DMUL R12, R12, R16.reuse ;  /* 0x000000100c0c7228 */ /* 0x080fe40000000000 */
[----:B------:R-:W-:-:S07]  /*1120*/  DMUL R14, R4, R16 ;  /* 0x00000010040e7228 */ /* 0x000fce0000000000 */
[----:B------:R-:W-:Y:S01]  /*1130*/  STG.E.128 desc[UR8][R2.64+0x10], R12 ;  /* 0x0000100c02007986 */ /* 0x000fe2000c101d08 */
[----:B------:R-:W-:Y:S05]  /*1140*/  EXIT ;  /* 0x000000000000794d */ /* 0x000fea0003800000 */
        .weak           $__internal_0_$__cuda_sm20_dblrcp_rn_slowpath_v3
        .type           $__internal_0_$__cuda_sm20_dblrcp_rn_slowpath_v3,@function
        .size           $__internal_0_$__cuda_sm20_dblrcp_rn_slowpath_v3,($__internal_1_$__cuda_sm20_div_rn_f64_full - $__internal_0_$__cuda_sm20_dblrcp_rn_slowpath_v3)
$__internal_0_$__cuda_sm20_dblrcp_rn_slowpath_v3:
[----:B------:R-:W-:-:S14]  /*1150*/  DSETP.GTU.AND P0, PT, |R12|, +INF , PT ;  /* 0x7ff000000c00742a */ /* 0x000fdc0003f0c200 */
[----:B------:R-:W-:Y:S05]  /*1160*/  @P0 BRA `(.L_x_17) ;  /* 0x00000000007c0947 */ /* 0x000fea0003800000 */
[----:B------:R-:W-:-:S05]  /*1170*/  LOP3.LUT R17, R13, 0x7fffffff, RZ, 0xc0, !PT ;  /* 0x7fffffff0d117812 */ /* 0x000fca00078ec0ff */
[----:B------:R-:W-:-:S05]  /*1180*/  VIADD R14, R17, 0xffffffff ;  /* 0xffffffff110e7836 */ /* 0x000fca0000000000 */
[----:B------:R-:W-:-:S13]  /*1190*/  ISETP.GE.U32.AND P0, PT, R14, 0x7fefffff, PT ;  /* 0x7fefffff0e00780c */ /* 0x000fda0003f06070 */
[----:B------:R-:W-:Y:S01]  /*11a0*/  @P0 LOP3.LUT R15, R13, 0x7ff00000, RZ, 0x3c, !PT ;  /* 0x7ff000000d0f0812 */ /* 0x000fe200078e3cff */
[----:B------:R-:W-:Y:S01]  /*11b0*/  @P0 IMAD.MOV.U32 R14, RZ, RZ, RZ ;  /* 0x000000ffff0e0224 */ /* 0x000fe200078e00ff */
[----:B------:R-:W-:Y:S06]  /*11c0*/  @P0 BRA `(.L_x_18) ;  /* 0x00000000006c0947 */ /* 0x000fec0003800000 */
[----:B------:R-:W-:-:S13]  /*11d0*/  ISETP.GE.U32.AND P0, PT, R17, 0x1000001, PT ;  /* 0x010000011100780c */ /* 0x000fda0003f06070 */
[----:B------:R-:W-:Y:S05]  /*11e0*/  @!P0 BRA `(.L_x_19) ;  /* 0x0000000000348947 */ /* 0x000fea0003800000 */
[----:B------:R-:W-:Y:S02]  /*11f0*/  VIADD R15, R13, 0xc0200000 ;  /* 0xc02000000d0f7836 */ /* 0x000fe40000000000 */
[----:B------:R-:W-:Y:S02]  /*1200*/  IMAD.MOV.U32 R14, RZ, RZ, R12 ;  /* 0x000000ffff0e7224 */ /* 0x000fe400078e000c */
[----:B------:R-:W0:Y:S04]  /*1210*/  MUFU.RCP64H R17, R15 ;  /* 0x0000000f00117308 */ /* 0x000e280000001800 */
[----:B0-----:R-:W-:-:S08]  /*1220*/  DFMA R18, -R14, R16, 1 ;  /* 0x3ff000000e12742b */ /* 0x001fd00000000110 */
[----:B------:R-:W-:-:S08]  /*1230*/  DFMA R18, R18, R18, R18 ;  /* 0x000000121212722b */ /* 0x000fd00000000012 */
[----:B------:R-:W-:-:S08]  /*1240*/  DFMA R18, R16, R18, R16 ;  /* 0x000000121012722b */ /* 0x000fd00000000010 */
[----:B------:R-:W-:-:S08]  /*1250*/  DFMA R16, -R14, R18, 1 ;  /* 0x3ff000000e10742b */ /* 0x000fd00000000112 */
[----:B------:R-:W-:-:S08]  /*1260*/  DFMA R16, R18, R16, R18 ;  /* 0x000000101210722b */ /* 0x000fd00000000012 */
[----:B------:R-:W-:-:S08]  /*1270*/  DMUL R16, R16, 2.2250738585072013831e-308 ;  /* 0x0010000010107828 */ /* 0x000fd00000000000 */
[----:B------:R-:W-:-:S08]  /*1280*/  DFMA R12, -R12, R16, 1 ;  /* 0x3ff000000c0c742b */ /* 0x000fd00000000110 */
[----:B------:R-:W-:-:S08]  /*1290*/  DFMA R12, R12, R12, R12 ;  /* 0x0000000c0c0c722b */ /* 0x000fd0000000000c */
[----:B------:R-:W-:Y:S01]  /*12a0*/  DFMA R14, R16, R12, R16 ;  /* 0x0000000c100e722b */ /* 0x000fe20000000010 */
[----:B------:R-:W-:Y:S10]  /*12b0*/  BRA `(.L_x_18) ;  /* 0x0000000000307947 */ /* 0x000ff40003800000 */
.L_x_19:
[----:B------:R-:W-:Y:S01]  /*12c0*/  DMUL R12, R12, 8.11296384146066816958e+31 ;  /* 0x469000000c0c7828 */ /* 0x000fe20000000000 */
[----:B------:R-:W-:-:S05]  /*12d0*/  IMAD.MOV.U32 R14, RZ, RZ, R16 ;  /* 0x000000ffff0e7224 */ /* 0x000fca00078e0010 */
[----:B------:R-:W0:Y:S02]  /*12e0*/  MUFU.RCP64H R15, R13 ;  /* 0x0000000d000f7308 */ /* 0x000e240000001800 */
[----:B0-----:R-:W-:-:S08]  /*12f0*/  DFMA R16, -R12, R14, 1 ;  /* 0x3ff000000c10742b */ /* 0x001fd0000000010e */
[----:B------:R-:W-:-:S08]  /*1300*/  DFMA R16, R16, R16, R16 ;  /* 0x000000101010722b */ /* 0x000fd00000000010 */
[----:B------:R-:W-:-:S08]  /*1310*/  DFMA R16, R14, R16, R14 ;  /* 0x000000100e10722b */ /* 0x000fd0000000000e */
[----:B------:R-:W-:-:S08]  /*1320*/  DFMA R14, -R12, R16, 1 ;  /* 0x3ff000000c0e742b */ /* 0x000fd00000000110 */
[----:B------:R-:W-:-:S08]  /*1330*/  DFMA R14, R16, R14, R16 ;  /* 0x0000000e100e722b */ /* 0x000fd00000000010 */
[----:B------:R-:W-:Y:S01]  /*1340*/  DMUL R14, R14, 8.11296384146066816958e+31 ;  /* 0x469000000e0e7828 */ /* 0x000fe20000000000 */
[----:B------:R-:W-:Y:S10]  /*1350*/  BRA `(.L_x_18) ;  /* 0x0000000000087947 */ /* 0x000ff40003800000 */
.L_x_17:
[----:B------:R-:W-:Y:S01]  /*1360*/  LOP3.LUT R15, R13, 0x80000, RZ, 0xfc, !PT ;  /* 0x000800000d0f7812 */ /* 0x000fe200078efcff */
[----:B------:R-:W-:-:S07]  /*1370*/  IMAD.MOV.U32 R14, RZ, RZ, R12 ;  /* 0x000000ffff0e7224 */ /* 0x000fce00078e000c */
.L_x_18:
[----:B------:R-:W-:Y:S02]  /*1380*/  IMAD.MOV.U32 R12, RZ, RZ, R0 ;  /* 0x000000ffff0c7224 */ /* 0x000fe400078e0000 */
[----:B------:R-:W-:Y:S02]  /*1390*/  IMAD.MOV.U32 R13, RZ, RZ, 0x0 ;  /* 0x00000000ff0d7424 */ /* 0x000fe400078e00ff */
[----:B------:R-:W-:Y:S02]  /*13a0*/  IMAD.MOV.U32 R16, RZ, RZ, R14 ;  /* 0x000000ffff107224 */ /* 0x000fe400078e000e */
[----:B------:R-:W-:Y:S01]  /*13b0*/  IMAD.MOV.U32 R17, RZ, RZ, R15 ;  /* 0x000000ffff117224 */ /* 0x000fe200078e000f */
[----:B------:R-:W-:Y:S06]  /*13c0*/  RET.REL.NODEC R12 `(_Z10computeDFTP6MatrixP10FreqMatrix) ;  /* 0xffffffec0c0c7950 */ /* 0x000fec0003c3ffff */
        .weak           $__internal_1_$__cuda_sm20_div_rn_f64_full
        .type           $__internal_1_$__cuda_sm20_div_rn_f64_full,@function
        .size           $__internal_1_$__cuda_sm20_div_rn_f64_full,($_Z10computeDFTP6MatrixP10FreqMatrix$__internal_trig_reduction_slowpathd - $__internal_1_$__cuda_sm20_div_rn_f64_full)
$__internal_1_$__cuda_sm20_div_rn_f64_full:
[C---:B------:R-:W-:Y:S01]  /*13d0*/  FSETP.GEU.AND P0, PT, |R15|.reuse, 1.469367938527859385e-39, PT ;  /* 0x001000000f00780b */ /* 0x040fe20003f0e200 */
[----:B------:R-:W-:Y:S01]  /*13e0*/  IMAD.MOV.U32 R20, RZ, RZ, 0x1 ;  /* 0x00000001ff147424 */ /* 0x000fe200078e00ff */
[----:B------:R-:W-:Y:S01]  /*13f0*/  LOP3.LUT R16, R15, 0x800fffff, RZ, 0xc0, !PT ;  /* 0x800fffff0f107812 */ /* 0x000fe200078ec0ff */
[----:B------:R-:W-:Y:S01]  /*1400*/  IMAD.MOV.U32 R25, RZ, RZ, 0x1ca00000 ;  /* 0x1ca00000ff197424 */ /* 0x000fe200078e00ff */
[C---:B------:R-:W-:Y:S01]  /*1410*/  FSETP.GEU.AND P2, PT, |R13|.reuse, 1.469367938527859385e-39, PT ;  /* 0x001000000d00780b */ /* 0x040fe20003f4e200 */
[----:B------:R-:W-:Y:S01]  /*1420*/  BSSY.RECONVERGENT B1, `(.L_x_20) ;  /* 0x0000052000017945 */ /* 0x000fe20003800200 */
[----:B------:R-:W-:Y:S01]  /*1430*/  LOP3.LUT R17, R16, 0x3ff00000, RZ, 0xfc, !PT ;  /* 0x3ff0000010117812 */ /* 0x000fe200078efcff */
[----:B------:R-:W-:Y:S01]  /*1440*/  IMAD.MOV.U32 R16, RZ, RZ, R14 ;  /* 0x000000ffff107224 */ /* 0x000fe200078e000e */
[----:B------:R-:W-:Y:S02]  /*1450*/  LOP3.LUT R28, R13, 0x7ff00000, RZ, 0xc0, !PT ;  /* 0x7ff000000d1c7812 */ /* 0x000fe400078ec0ff */
[----:B------:R-:W-:-:S03]  /*1460*/  LOP3.LUT R29, R15, 0x7ff00000, RZ, 0xc0, !PT ;  /* 0x7ff000000f1d7812 */ /* 0x000fc600078ec0ff */
[----:B------:R-:W-:Y:S01]  /*1470*/  @!P0 DMUL R16, R14, 8.98846567431157953865e+307 ;  /* 0x7fe000000e108828 */ /* 0x000fe20000000000 */
[C---:B------:R-:W-:Y:S01]  /*1480*/  ISETP.GE.U32.AND P1, PT, R28.reuse, R29, PT ;  /* 0x0000001d1c00720c */ /* 0x040fe20003f26070 */
[----:B------:R-:W-:Y:S02]  /*1490*/  IMAD.MOV.U32 R31, RZ, RZ, R28 ;  /* 0x000000ffff1f7224 */ /* 0x000fe400078e001c */
[----:B------:R-:W-:Y:S02]  /*14a0*/  @!P2 LOP3.LUT R23, R15, 0x7ff00000, RZ, 0xc0, !PT ;  /* 0x7ff000000f17a812 */ /* 0x000fe400078ec0ff */
[----:B------:R-:W0:Y:S02]  /*14b0*/  MUFU.RCP64H R21, R17 ;  /* 0x0000001100157308 */ /* 0x000e240000001800 */
[----:B------:R-:W-:Y:S02]  /*14c0*/  @!P2 ISETP.GE.U32.AND P3, PT, R28, R23, PT ;  /* 0x000000171c00a20c */ /* 0x000fe40003f66070 */
[----:B------:R-:W-:-:S02]  /*14d0*/  @!P0 LOP3.LUT R29, R17, 0x7ff00000, RZ, 0xc0, !PT ;  /* 0x7ff00000111d8812 */ /* 0x000fc400078ec0ff */
[----:B------:R-:W-:-:S04]  /*14e0*/  @!P2 SEL R23, R25, 0x63400000, !P3 ;  /* 0x634000001917a807 */ /* 0x000fc80005800000 */
[----:B------:R-:W-:-:S04]  /*14f0*/  @!P2 LOP3.LUT R26, R23, 0x80000000, R13, 0xf8, !PT ;  /* 0x80000000171aa812 */ /* 0x000fc800078ef80d */
[----:B------:R-:W-:Y:S01]  /*1500*/  @!P2 LOP3.LUT R27, R26, 0x100000, RZ, 0xfc, !PT ;  /* 0x001000001a1ba812 */ /* 0x000fe200078efcff */
[----:B------:R-:W-:Y:S01]  /*1510*/  @!P2 IMAD.MOV.U32 R26, RZ, RZ, RZ ;  /* 0x000000ffff1aa224 */ /* 0x000fe200078e00ff */
[----:B0-----:R-:W-:-:S08]  /*1520*/  DFMA R18, R20, -R16, 1 ;  /* 0x3ff000001412742b */ /* 0x001fd00000000810 */
[----:B------:R-:W-:-:S08]  /*1530*/  DFMA R18, R18, R18, R18 ;  /* 0x000000121212722b */ /* 0x000fd00000000012 */
[----:B------:R-:W-:Y:S01]  /*1540*/  DFMA R20, R20, R18, R20 ;  /* 0x000000121414722b */ /* 0x000fe20000000014 */
[----:B------:R-:W-:Y:S01]  /*1550*/  SEL R19, R25, 0x63400000, !P1 ;  /* 0x6340000019137807 */ /* 0x000fe20004800000 */
[----:B------:R-:W-:-:S03]  /*1560*/  IMAD.MOV.U32 R18, RZ, RZ, R12 ;  /* 0x000000ffff127224 */ /* 0x000fc600078e000c */
[----:B------:R-:W-:-:S03]  /*1570*/  LOP3.LUT R19, R19, 0x800fffff, R13, 0xf8, !PT ;  /* 0x800fffff13137812 */ /* 0x000fc600078ef80d */
[----:B------:R-:W-:-:S03]  /*1580*/  DFMA R22, R20, -R16, 1 ;  /* 0x3ff000001416742b */ /* 0x000fc60000000810 */
[----:B------:R-:W-:-:S05]  /*1590*/  @!P2 DFMA R18, R18, 2, -R26 ;  /* 0x400000001212a82b */ /* 0x000fca000000081a */
[----:B------:R-:W-:-:S05]  /*15a0*/  DFMA R22, R20, R22, R20 ;  /* 0x000000161416722b */ /* 0x000fca0000000014 */
[----:B------:R-:W-:-:S03]  /*15b0*/  @!P2 LOP3.LUT R31, R19, 0x7ff00000, RZ, 0xc0, !PT ;  /* 0x7ff00000131fa812 */ /* 0x000fc600078ec0ff */
[----:B------:R-:W-:Y:S02]  /*15c0*/  DMUL R20, R22, R18 ;  /* 0x0000001216147228 */ /* 0x000fe40000000000 */
[----:B------:R-:W-:-:S05]  /*15d0*/  VIADD R32, R31, 0xffffffff ;  /* 0xffffffff1f207836 */ /* 0x000fca0000000000 */
[----:B------:R-:W-:Y:S01]  /*15e0*/  ISETP.GT.U32.AND P0, PT, R32, 0x7feffffe, PT ;  /* 0x7feffffe2000780c */ /* 0x000fe20003f04070 */
[----:B------:R-:W-:Y:S01]  /*15f0*/  VIADD R32, R29, 0xffffffff ;  /* 0xffffffff1d207836 */ /* 0x000fe20000000000 */
[----:B------:R-:W-:-:S04]  /*1600*/  DFMA R26, R20, -R16, R18 ;  /* 0x80000010141a722b */ /* 0x000fc80000000012 */
[----:B------:R-:W-:-:S04]  /*1610*/  ISETP.GT.U32.OR P0, PT, R32, 0x7feffffe, P0 ;  /* 0x7feffffe2000780c */ /* 0x000fc80000704470 */
[----:B------:R-:W-:-:S09]  /*1620*/  DFMA R26, R22, R26, R20 ;  /* 0x0000001a161a722b */ /* 0x000fd20000000014 */
[----:B------:R-:W-:Y:S05]  /*1630*/  @P0 BRA `(.L_x_21) ;  /* 0x00000000006c0947 */ /* 0x000fea0003800000 */
[----:B------:R-:W-:-:S04]  /*1640*/  LOP3.LUT R13, R15, 0x7ff00000, RZ, 0xc0, !PT ;  /* 0x7ff000000f0d7812 */ /* 0x000fc800078ec0ff */
[CC--:B------:R-:W-:Y:S02]  /*1650*/  VIADDMNMX R12, R28.reuse, -R13.reuse, 0xb9600000, !PT ;  /* 0xb96000001c0c7446 */ /* 0x0c0fe4000780090d */
[----:B------:R-:W-:Y:S02]  /*1660*/  ISETP.GE.U32.AND P0, PT, R28, R13, PT ;  /* 0x0000000d1c00720c */ /* 0x000fe40003f06070 */
[----:B------:R-:W-:Y:S02]  /*1670*/  VIMNMX R12, PT, PT, R12, 0x46a00000, PT ;  /* 0x46a000000c0c7848 */ /* 0x000fe40003fe0100 */
[----:B------:R-:W-:-:S05]  /*1680*/  SEL R25, R25, 0x63400000, !P0 ;  /* 0x6340000019197807 */ /* 0x000fca0004000000 */
[----:B------:R-:W-:Y:S02]  /*1690*/  IMAD.IADD R22, R12, 0x1, -R25 ;  /* 0x000000010c167824 */ /* 0x000fe400078e0a19 */
[----:B------:R-:W-:Y:S02]  /*16a0*/  IMAD.MOV.U32 R12, RZ, RZ, RZ ;  /* 0x000000ffff0c7224 */ /* 0x000fe400078e00ff */
[----:B------:R-:W-:-:S06]  /*16b0*/  VIADD R13, R22, 0x7fe00000 ;  /* 0x7fe00000160d7836 */ /* 0x000fcc0000000000 */
[----:B------:R-:W-:-:S10]  /*16c0*/  DMUL R20, R26, R12 ;  /* 0x0000000c1a147228 */ /* 0x000fd40000000000 */
[----:B------:R-:W-:-:S13]  /*16d0*/  FSETP.GTU.AND P0, PT, |R21|, 1.469367938527859385e-39, PT ;  /* 0x001000001500780b */ /* 0x000fda0003f0c200 */
[----:B------:R-:W-:Y:S05]  /*16e0*/  @P0 BRA `(.L_x_22) ;  /* 0x0000000000940947 */ /* 0x000fea0003800000 */
[----:B------:R-:W-:Y:S01]  /*16f0*/  DFMA R16, R26, -R16, R18 ;  /* 0x800000101a10722b */ /* 0x000fe20000000012 */
[----:B------:R-:W-:-:S09]  /*1700*/  IMAD.MOV.U32 R12, RZ, RZ, RZ ;  /* 0x000000ffff0c7224 */ /* 0x000fd200078e00ff */
[C---:B------:R-:W-:Y:S02]  /*1710*/  FSETP.NEU.AND P0, PT, R17.reuse, RZ, PT ;  /* 0x000000ff1100720b */ /* 0x040fe40003f0d000 */
[----:B------:R-:W-:-:S04]  /*1720*/  LOP3.LUT R19, R17, 0x80000000, R15, 0x48, !PT ;  /* 0x8000000011137812 */ /* 0x000fc800078e480f */
[----:B------:R-:W-:-:S07]  /*1730*/  LOP3.LUT R13, R19, R13, RZ, 0xfc, !PT ;  /* 0x0000000d130d7212 */ /* 0x000fce00078efcff */
[----:B------:R-:W-:Y:S05]  /*1740*/  @!P0 BRA `(.L_x_22) ;  /* 0x00000000007c8947 */ /* 0x000fea0003800000 */
[----:B------:R-:W-:Y:S01]  /*1750*/  IMAD.MOV R15, RZ, RZ, -R22 ;  /* 0x000000ffff0f7224 */ /* 0x000fe200078e0a16 */
[----:B------:R-:W-:Y:S01]  /*1760*/  DMUL.RP R12, R26, R12 ;  /* 0x0000000c1a0c7228 */ /* 0x000fe20000008000 */
[----:B------:R-:W-:-:S06]  /*1770*/  IMAD.MOV.U32 R14, RZ, RZ, RZ ;  /* 0x000000ffff0e7224 */ /* 0x000fcc00078e00ff */
[----:B------:R-:W-:-:S03]  /*1780*/  DFMA R14, R20, -R14, R26 ;  /* 0x8000000e140e722b */ /* 0x000fc6000000001a */
[----:B------:R-:W-:-:S03]  /*1790*/  LOP3.LUT R19, R13, R19, RZ, 0x3c, !PT ;  /* 0x000000130d137212 */ /* 0x000fc600078e3cff */
[----:B------:R-:W-:-:S04]  /*17a0*/  IADD3 R14, PT, PT, -R22, -0x43300000, RZ ;  /* 0xbcd00000160e7810 */ /* 0x000fc80007ffe1ff */
[----:B------:R-:W-:-:S04]  /*17b0*/  FSETP.NEU.AND P0, PT, |R15|, R14, PT ;  /* 0x0000000e0f00720b */ /* 0x000fc80003f0d200 */
[----:B------:R-:W-:Y:S02]  /*17c0*/  FSEL R20, R12, R20, !P0 ;  /* 0x000000140c147208 */ /* 0x000fe40004000000 */
[----:B------:R-:W-:Y:S01]  /*17d0*/  FSEL R21, R19, R21, !P0 ;  /* 0x0000001513157208 */ /* 0x000fe20004000000 */
[----:B------:R-:W-:Y:S06]  /*17e0*/  BRA `(.L_x_22) ;  /* 0x0000000000547947 */ /* 0x000fec0003800000 */
.L_x_21:
[----:B------:R-:W-:-:S14]  /*17f0*/  DSETP.NAN.AND P0, PT, R12, R12, PT ;  /* 0x0000000c0c00722a */ /* 0x000fdc0003f08000 */
[----:B------:R-:W-:Y:S05]  /*1800*/  @P0 BRA `(.L_x_23) ;  /* 0x0000000000440947 */ /* 0x000fea0003800000 */
[----:B------:R-:W-:-:S14]  /*1810*/  DSETP.NAN.AND P0, PT, R14, R14, PT ;  /* 0x0000000e0e00722a */ /* 0x000fdc0003f08000 */
[----:B------:R-:W-:Y:S05]  /*1820*/  @P0 BRA `(.L_x_24) ;  /* 0x0000000000300947 */ /* 0x000fea0003800000 */
[----:B------:R-:W-:Y:S01]  /*1830*/  ISETP.NE.AND P0, PT, R31, R29, PT ;  /* 0x0000001d1f00720c */ /* 0x000fe20003f05270 */
[----:B------:R-:W-:Y:S02]  /*1840*/  IMAD.MOV.U32 R20, RZ, RZ, 0x0 ;  /* 0x00000000ff147424 */ /* 0x000fe400078e00ff */
[----:B------:R-:W-:-:S10]  /*1850*/  IMAD.MOV.U32 R21, RZ, RZ, -0x80000 ;  /* 0xfff80000ff157424 */ /* 0x000fd400078e00ff */
[----:B------:R-:W-:Y:S05]  /*1860*/  @!P0 BRA `(.L_x_22) ;  /* 0x0000000000348947 */ /* 0x000fea0003800000 */
[----:B------:R-:W-:Y:S02]  /*1870*/  ISETP.NE.AND P0, PT, R31, 0x7ff00000, PT ;  /* 0x7ff000001f00780c */ /* 0x000fe40003f05270 */
[----:B------:R-:W-:Y:S02]  /*1880*/  LOP3.LUT R21, R13, 0x80000000, R15, 0x48, !PT ;  /* 0x800000000d157812 */ /* 0x000fe400078e480f */
[----:B------:R-:W-:-:S13]  /*1890*/  ISETP.EQ.OR P0, PT, R29, RZ, !P0 ;  /* 0x000000ff1d00720c */ /* 0x000fda0004702670 */
[----:B------:R-:W-:Y:S01]  /*18a0*/  @P0 LOP3.LUT R12, R21, 0x7ff00000, RZ, 0xfc, !PT ;  /* 0x7ff00000150c0812 */ /* 0x000fe200078efcff */
[----:B------:R-:W-:Y:S02]  /*18b0*/  @!P0 IMAD.MOV.U32 R20, RZ, RZ, RZ ;  /* 0x000000ffff148224 */ /* 0x000fe400078e00ff */
[----:B------:R-:W-:Y:S02]  /*18c0*/  @P0 IMAD.MOV.U32 R20, RZ, RZ, RZ ;  /* 0x000000ffff140224 */ /* 0x000fe400078e00ff */
[----:B------:R-:W-:Y:S01]  /*18d0*/  @P0 IMAD.MOV.U32 R21, RZ, RZ, R12 ;  /* 0x000000ffff150224 */ /* 0x000fe200078e000c */
[----:B------:R-:W-:Y:S06]  /*18e0*/  BRA `(.L_x_22) ;  /* 0x0000000000147947 */ /* 0x000fec0003800000 */
.L_x_24:
[----:B------:R-:W-:Y:S01]  /*18f0*/  LOP3.LUT R21, R15, 0x80000, RZ, 0xfc, !PT ;  /* 0x000800000f157812 */ /* 0x000fe200078efcff */
[----:B------:R-:W-:Y:S01]  /*1900*/  IMAD.MOV.U32 R20, RZ, RZ, R14 ;  /* 0x000000ffff147224 */ /* 0x000fe200078e000e */
[----:B------:R-:W-:Y:S06]  /*1910*/  BRA `(.L_x_22) ;  /* 0x0000000000087947 */ /* 0x000fec0003800000 */
.L_x_23:
[----:B------:R-:W-:Y:S01]  /*1920*/  LOP3.LUT R21, R13, 0x80000, RZ, 0xfc, !PT ;  /* 0x000800000d157812 */ /* 0x000fe200078efcff */
[----:B------:R-:W-:-:S07]  /*1930*/  IMAD.MOV.U32 R20, RZ, RZ, R12 ;  /* 0x000000ffff147224 */ /* 0x000fce00078e000c */
.L_x_22:
[----:B------:R-:W-:Y:S05]  /*1940*/  BSYNC.RECONVERGENT B1 ;  /* 0x0000000000017941 */ /* 0x000fea0003800200 */
.L_x_20:
[----:B------:R-:W-:Y:S02]  /*1950*/  IMAD.MOV.U32 R31, RZ, RZ, 0x0 ;  /* 0x00000000ff1f7424 */ /* 0x000fe400078e00ff */
[----:B------:R-:W-:Y:S02]  /*1960*/  IMAD.MOV.U32 R12, RZ, RZ, R20 ;  /* 0x000000ffff0c7224 */ /* 0x000fe400078e0014 */
[----:B------:R-:W-:Y:S01]  /*1970*/  IMAD.MOV.U32 R13, RZ, RZ, R21 ;  /* 0x000000ffff0d7224 */ /* 0x000fe200078e0015 */
[----:B------:R-:W-:Y:S06]  /*1980*/  RET.REL.NODEC R30 `(_Z10computeDFTP6MatrixP10FreqMatrix) ;  /* 0xffffffe41e9c7950 */ /* 0x000fec0003c3ffff */
        .type           $_Z10computeDFTP6MatrixP10FreqMatrix$__internal_trig_reduction_slowpathd,@function
        .size           $_Z10computeDFTP6MatrixP10FreqMatrix$__internal_trig_reduction_slowpathd,(.L_x_35 - $_Z10computeDFTP6MatrixP10FreqMatrix$__internal_trig_reduction_slowpathd)
$_Z10computeDFTP6MatrixP10FreqMatrix$__internal_trig_reduction_slowpathd:
[--C-:B------:R-:W-:Y:S01]  /*1990*/  SHF.R.U32.HI R14, RZ, 0x14, R13.reuse ;  /* 0x00000014ff0e7819 */ /* 0x100fe2000001160d */
[----:B------:R-:W-:Y:S02]  /*19a0*/  IMAD.MOV.U32 R21, RZ, RZ, R13 ;  /* 0x000000ffff157224 */ /* 0x000fe400078e000d */
[----:B------:R-:W-:Y:S01]  /*19b0*/  IMAD.MOV.U32 R15, RZ, RZ, RZ ;  /* 0x000000ffff0f7224 */ /* 0x000fe200078e00ff */
[----:B------:R-:W-:-:S04]  /*19c0*/  LOP3.LUT R16, R14, 0x7ff, RZ, 0xc0, !PT ;  /* 0x000007ff0e107812 */ /* 0x000fc800078ec0ff */
[----:B------:R-:W-:-:S13]  /*19d0*/  ISETP.NE.AND P0, PT, R16, 0x7ff, PT ;  /* 0x000007ff1000780c */ /* 0x000fda0003f05270 */
[----:B------:R-:W-:Y:S05]  /*19e0*/  @!P0 BRA `(.L_x_25) ;  /* 0x0000000800488947 */ /* 0x000fea0003800000 */
[----:B------:R-:W-:Y:S01]  /*19f0*/  VIADD R16, R16, 0xfffffc00 ;  /* 0xfffffc0010107836 */ /* 0x000fe20000000000 */
[----:B------:R-:W-:Y:S01]  /*1a00*/  BSSY.RECONVERGENT B2, `(.L_x_26) ;  /* 0x000002f000027945 */ /* 0x000fe20003800200 */
[----:B------:R-:W-:-:S03]  /*1a10*/  CS2R R18, SRZ ;  /* 0x0000000000127805 */ /* 0x000fc6000001ff00 */
[----:B------:R-:W-:Y:S02]  /*1a20*/  SHF.R.U32.HI R15, RZ, 0x6, R16 ;  /* 0x00000006ff0f7819 */ /* 0x000fe40000011610 */
[----:B------:R-:W-:Y:S02]  /*1a30*/  ISETP.GE.U32.AND P0, PT, R16, 0x80, PT ;  /* 0x000000801000780c */ /* 0x000fe40003f06070 */
[C---:B------:R-:W-:Y:S02]  /*1a40*/  IADD3 R22, PT, PT, -R15.reuse, 0x13, RZ ;  /* 0x000000130f167810 */ /* 0x040fe40007ffe1ff */
[----:B------:R-:W-:Y:S02]  /*1a50*/  IADD3 R33, PT, PT, -R15, 0xf, RZ ;  /* 0x0000000f0f217810 */ /* 0x000fe40007ffe1ff */
[----:B------:R-:W-:-:S04]  /*1a60*/  SEL R22, R22, 0x12, P0 ;  /* 0x0000001216167807 */ /* 0x000fc80000000000 */
[----:B------:R-:W-:-:S13]  /*1a70*/  ISETP.GE.AND P0, PT, R33, R22, PT ;  /* 0x000000162100720c */ /* 0x000fda0003f06270 */
[----:B------:R-:W-:Y:S05]  /*1a80*/  @P0 BRA `(.L_x_27) ;  /* 0x0000000000980947 */ /* 0x000fea0003800000 */
[----:B------:R-:W0:Y:S01]  /*1a90*/  LDC.64 R16, c[0x0][0x358] ;  /* 0x0000d600ff107b82 */ /* 0x000e220000000a00 */
[C---:B------:R-:W-:Y:S01]  /*1aa0*/  SHF.L.U64.HI R23, R20.reuse, 0xb, R21 ;  /* 0x0000000b14177819 */ /* 0x040fe20000010215 */
[----:B------:R-:W-:Y:S01]  /*1ab0*/  BSSY.RECONVERGENT B3, `(.L_x_28) ;  /* 0x0000022000037945 */ /* 0x000fe20003800200 */
[----:B------:R-:W-:Y:S01]  /*1ac0*/  IMAD.SHL.U32 R25, R20, 0x800, RZ ;  /* 0x0000080014197824 */ /* 0x000fe200078e00ff */
[----:B------:R-:W-:Y:S01]  /*1ad0*/  IADD3 R31, PT, PT, RZ, -R15, -R22 ;  /* 0x8000000fff1f7210 */ /* 0x000fe20007ffe816 */
[----:B------:R-:W-:Y:S01]  /*1ae0*/  IMAD.MOV.U32 R30, RZ, RZ, RZ ;  /* 0x000000ffff1e7224 */ /* 0x000fe200078e00ff */
[----:B------:R-:W-:Y:S02]  /*1af0*/  CS2R R18, SRZ ;  /* 0x0000000000127805 */ /* 0x000fe4000001ff00 */
[----:B------:R-:W-:-:S07]  /*1b00*/  LOP3.LUT R23, R23, 0x80000000, RZ, 0xfc, !PT ;  /* 0x8000000017177812 */ /* 0x000fce00078efcff */
.L_x_29:
[----:B------:R-:W1:Y:S01]  /*1b10*/  LDC.64 R20, c[0x4][RZ] ;  /* 0x01000000ff147b82 */ /* 0x000e620000000a00 */
[----:B0-----:R-:W-:Y:S02]  /*1b20*/  R2UR UR12, R16 ;  /* 0x00000000100c72ca */ /* 0x001fe400000e0000 */
[----:B------:R-:W-:Y:S01]  /*1b30*/  R2UR UR13, R17 ;  /* 0x00000000110d72ca */ /* 0x000fe200000e0000 */
[----:B-1----:R-:W-:-:S12]  /*1b40*/  IMAD.WIDE R20, R33, 0x8, R20 ;  /* 0x0000000821147825 */ /* 0x002fd800078e0214 */
[----:B------:R-:W2:Y:S01]  /*1b50*/  LDG.E.64.CONSTANT R20, desc[UR12][R20.64] ;  /* 0x0000000c14147981 */ /* 0x000ea2000c1e9b00 */
[----:B------:R-:W-:Y:S02]  /*1b60*/  VIADD R31, R31, 0x1 ;  /* 0x000000011f1f7836 */ /* 0x000fe40000000000 */
[----:B------:R-:W-:Y:S02]  /*1b70*/  VIADD R33, R33, 0x1 ;  /* 0x0000000121217836 */ /* 0x000fe40000000000 */
[----:B--2---:R-:W-:-:S04]  /*1b80*/  IMAD.WIDE.U32 R18, P3, R20, R25, R18 ;  /* 0x0000001914127225 */ /* 0x004fc80007860012 */
[----:B------:R-:W-:Y:S02]  /*1b90*/  IMAD R35, R20, R23, RZ ;  /* 0x0000001714237224 */ /* 0x000fe400078e02ff */
[CC--:B------:R-:W-:Y:S02]  /*1ba0*/  IMAD R32, R21.reuse, R25.reuse, RZ ;  /* 0x0000001915207224 */ /* 0x0c0fe400078e02ff */
[----:B------:R-:W-:Y:S01]  /*1bb0*/  IMAD.HI.U32 R37, R21, R25, RZ ;  /* 0x0000001915257227 */ /* 0x000fe200078e00ff */
[----:B------:R-:W-:-:S03]  /*1bc0*/  IADD3 R19, P0, PT, R35, R19, RZ ;  /* 0x0000001323137210 */ /* 0x000fc60007f1e0ff */
[----:B------:R-:W-:Y:S01]  /*1bd0*/  IMAD R35, R30, 0x8, R1 ;  /* 0x000000081e237824 */ /* 0x000fe200078e0201 */
[----:B------:R-:W-:Y:S01]  /*1be0*/  IADD3 R19, P1, PT, R32, R19, RZ ;  /* 0x0000001320137210 */ /* 0x000fe20007f3e0ff */
[----:B------:R-:W-:-:S04]  /*1bf0*/  IMAD.HI.U32 R32, R20, R23, RZ ;  /* 0x0000001714207227 */ /* 0x000fc800078e00ff */
[----:B------:R-:W-:Y:S01]  /*1c00*/  IMAD.X R20, RZ, RZ, R32, P3 ;  /* 0x000000ffff147224 */ /* 0x000fe200018e0620 */
[----:B------:R0:W-:Y:S01]  /*1c10*/  STL.64 [R35], R18 ;  /* 0x0000001223007387 */ /* 0x0001e20000100a00 */
[----:B------:R-:W-:-:S03]  /*1c20*/  IMAD.HI.U32 R32, R21, R23, RZ ;  /* 0x0000001715207227 */ /* 0x000fc600078e00ff */
[----:B------:R-:W-:Y:S01]  /*1c30*/  IADD3.X R20, P0, PT, R37, R20, RZ, P0, !PT ;  /* 0x0000001425147210 */ /* 0x000fe2000071e4ff */
[----:B------:R-:W-:Y:S02]  /*1c40*/  IMAD R21, R21, R23, RZ ;  /* 0x0000001715157224 */ /* 0x000fe400078e02ff */
[----:B------:R-:W-:-:S03]  /*1c50*/  VIADD R30, R30, 0x1 ;  /* 0x000000011e1e7836 */ /* 0x000fc60000000000 */
[----:B------:R-:W-:Y:S01]  /*1c60*/  IADD3.X R21, P1, PT, R21, R20, RZ, P1, !PT ;  /* 0x0000001415157210 */ /* 0x000fe20000f3e4ff */
[----:B------:R-:W-:Y:S01]  /*1c70*/  IMAD.X R20, RZ, RZ, R32, P0 ;  /* 0x000000ffff147224 */ /* 0x000fe200000e0620 */
[----:B------:R-:W-:-:S03]  /*1c80*/  ISETP.NE.AND P0, PT, R31, -0xf, PT ;  /* 0xfffffff11f00780c */ /* 0x000fc60003f05270 */
[----:B------:R-:W-:Y:S02]  /*1c90*/  IMAD.X R20, RZ, RZ, R20, P1 ;  /* 0x000000ffff147224 */ /* 0x000fe400008e0614 */
[----:B0-----:R-:W-:Y:S02]  /*1ca0*/  IMAD.MOV.U32 R18, RZ, RZ, R21 ;  /* 0x000000ffff127224 */ /* 0x001fe400078e0015 */
[----:B------:R-:W-:-:S06]  /*1cb0*/  IMAD.MOV.U32 R19, RZ, RZ, R20 ;  /* 0x000000ffff137224 */ /* 0x000fcc00078e0014 */
[----:B------:R-:W-:Y:S05]  /*1cc0*/  @P0 BRA `(.L_x_29) ;  /* 0xfffffffc00900947 */ /* 0x000fea000383ffff */
[----:B------:R-:W-:Y:S05]  /*1cd0*/  BSYNC.RECONVERGENT B3 ;  /* 0x0000000000037941 */ /* 0x000fea0003800200 */
.L_x_28:
[----:B------:R-:W-:-:S07]  /*1ce0*/  IMAD.MOV.U32 R33, RZ, RZ, R22 ;  /* 0x000000ffff217224 */ /* 0x000fce00078e0016 */
.L_x_27:
[----:B------:R-:W-:Y:S05]  /*1cf0*/  BSYNC.RECONVERGENT B2 ;  /* 0x0000000000027941 */ /* 0x000fea0003800200 */
.L_x_26:
[----:B------:R-:W-:Y:S01]  /*1d00*/  LOP3.LUT P0, R35, R14, 0x3f, RZ, 0xc0, !PT ;  /* 0x0000003f0e237812 */ /* 0x000fe2000780c0ff */
[----:B------:R-:W-:-:S04]  /*1d10*/  IMAD.IADD R14, R15, 0x1, R33 ;  /* 0x000000010f0e7824 */ /* 0x000fc800078e0221 */
[----:B------:R-:W-:-:S05]  /*1d20*/  IMAD.U32 R37, R14, 0x8, R1 ;  /* 0x000000080e257824 */ /* 0x000fca00078e0001 */
[----:B------:R0:W-:Y:S04]  /*1d30*/  STL.64 [R37+-0x78], R18 ;  /* 0xffff881225007387 */ /* 0x0001e80000100a00 */
[----:B------:R-:W2:Y:S04]  /*1d40*/  @P0 LDL.64 R22, [R1+0x8] ;  /* 0x0000080001160983 */ /* 0x000ea80000100a00 */
[----:B------:R-:W3:Y:S04]  /*1d50*/  LDL.64 R16, [R1+0x10] ;  /* 0x0000100001107983 */ /* 0x000ee80000100a00 */
[----:B------:R-:W4:Y:S01]  /*1d60*/  LDL.64 R14, [R1+0x18] ;  /* 0x00001800010e7983 */ /* 0x000f220000100a00 */
[----:B------:R-:W-:Y:S01]  /*1d70*/  @P0 LOP3.LUT R20, R35, 0x3f, RZ, 0x3c, !PT ;  /* 0x0000003f23140812 */ /* 0x000fe200078e3cff */
[----:B------:R-:W-:Y:S01]  /*1d80*/  BSSY.RECONVERGENT B2, `(.L_x_30) ;  /* 0x0000034000027945 */ /* 0x000fe20003800200 */
[----:B--2---:R-:W-:-:S02]  /*1d90*/  @P0 SHF.R.U64 R21, R22, 0x1, R23 ;  /* 0x0000000116150819 */ /* 0x004fc40000001217 */
[----:B------:R-:W-:Y:S02]  /*1da0*/  @P0 SHF.R.U32.HI R23, RZ, 0x1, R23 ;  /* 0x00000001ff170819 */ /* 0x000fe40000011617 */
[CC--:B---3--:R-:W-:Y:S02]  /*1db0*/  @P0 SHF.L.U32 R25, R16.reuse, R35.reuse, RZ ;  /* 0x0000002310190219 */ /* 0x0c8fe400000006ff */
[----:B0-----:R-:W-:Y:S02]  /*1dc0*/  @P0 SHF.R.U64 R18, R21, R20, R23 ;  /* 0x0000001415120219 */ /* 0x001fe40000001217 */
[--C-:B------:R-:W-:Y:S02]  /*1dd0*/  @P0 SHF.R.U32.HI R33, RZ, 0x1, R17.reuse ;  /* 0x00000001ff210819 */ /* 0x100fe40000011611 */
[C-C-:B------:R-:W-:Y:S02]  /*1de0*/  @P0 SHF.R.U64 R31, R16.reuse, 0x1, R17.reuse ;  /* 0x00000001101f0819 */ /* 0x140fe40000001211 */
[----:B------:R-:W-:-:S02]  /*1df0*/  @P0 SHF.L.U64.HI R22, R16, R35, R17 ;  /* 0x0000002310160219 */ /* 0x000fc40000010211 */
[----:B------:R-:W-:Y:S02]  /*1e00*/  @P0 SHF.R.U32.HI R19, RZ, R20, R23 ;  /* 0x00000014ff130219 */ /* 0x000fe40000011617 */
[----:B------:R-:W-:Y:S02]  /*1e10*/  @P0 LOP3.LUT R16, R25, R18, RZ, 0xfc, !PT ;  /* 0x0000001219100212 */ /* 0x000fe400078efcff */
[----:B----4-:R-:W-:Y:S02]  /*1e20*/  @P0 SHF.L.U32 R21, R14, R35, RZ ;  /* 0x000000230e150219 */ /* 0x010fe400000006ff */
[----:B------:R-:W-:Y:S02]  /*1e30*/  @P0 SHF.R.U64 R30, R31, R20, R33 ;  /* 0x000000141f1e0219 */ /* 0x000fe40000001221 */
[----:B------:R-:W-:Y:S01]  /*1e40*/  @P0 LOP3.LUT R17, R22, R19, RZ, 0xfc, !PT ;  /* 0x0000001316110212 */ /* 0x000fe200078efcff */
[----:B------:R-:W-:Y:S01]  /*1e50*/  IMAD.SHL.U32 R19, R16, 0x4, RZ ;  /* 0x0000000410137824 */ /* 0x000fe200078e00ff */
[----:B------:R-:W-:-:S02]  /*1e60*/  @P0 SHF.L.U64.HI R35, R14, R35, R15 ;  /* 0x000000230e230219 */ /* 0x000fc4000001020f */
[----:B------:R-:W-:Y:S02]  /*1e70*/  @P0 SHF.R.U32.HI R20, RZ, R20, R33 ;  /* 0x00000014ff140219 */ /* 0x000fe40000011621 */
[----:B------:R-:W-:Y:S02]  /*1e80*/  @P0 LOP3.LUT R14, R21, R30, RZ, 0xfc, !PT ;  /* 0x0000001e150e0212 */ /* 0x000fe400078efcff */
[----:B------:R-:W-:Y:S02]  /*1e90*/  SHF.L.U64.HI R16, R16, 0x2, R17 ;  /* 0x0000000210107819 */ /* 0x000fe40000010211 */
[----:B------:R-:W-:Y:S02]  /*1ea0*/  @P0 LOP3.LUT R15, R35, R20, RZ, 0xfc, !PT ;  /* 0x00000014230f0212 */ /* 0x000fe400078efcff */
[----:B------:R-:W-:Y:S02]  /*1eb0*/  SHF.L.W.U32.HI R17, R17, 0x2, R14 ;  /* 0x0000000211117819 */ /* 0x000fe40000010e0e */
[----:B------:R-:W-:-:S02]  /*1ec0*/  IADD3 RZ, P0, PT, RZ, -R19, RZ ;  /* 0x80000013ffff7210 */ /* 0x000fc40007f1e0ff */
[----:B------:R-:W-:Y:S02]  /*1ed0*/  LOP3.LUT R18, RZ, R16, RZ, 0x33, !PT ;  /* 0x00000010ff127212 */ /* 0x000fe400078e33ff */
[----:B------:R-:W-:Y:S02]  /*1ee0*/  SHF.L.W.U32.HI R14, R14, 0x2, R15 ;  /* 0x000000020e0e7819 */ /* 0x000fe40000010e0f */
[----:B------:R-:W-:Y:S02]  /*1ef0*/  LOP3.LUT R20, RZ, R17, RZ, 0x33, !PT ;  /* 0x00000011ff147212 */ /* 0x000fe400078e33ff */
[----:B------:R-:W-:Y:S02]  /*1f00*/  IADD3.X R23, P0, PT, RZ, R18, RZ, P0, !PT ;  /* 0x00000012ff177210 */ /* 0x000fe4000071e4ff */
[----:B------:R-:W-:Y:S02]  /*1f10*/  LOP3.LUT R18, RZ, R14, RZ, 0x33, !PT ;  /* 0x0000000eff127212 */ /* 0x000fe400078e33ff */
[----:B------:R-:W-:-:S02]  /*1f20*/  IADD3.X R20, P1, PT, RZ, R20, RZ, P0, !PT ;  /* 0x00000014ff147210 */ /* 0x000fc4000073e4ff */
[----:B------:R-:W-:-:S03]  /*1f30*/  ISETP.GT.U32.AND P3, PT, R17, -0x1, PT ;  /* 0xffffffff1100780c */ /* 0x000fc60003f64070 */
[----:B------:R-:W-:Y:S01]  /*1f40*/  IMAD.X R21, RZ, RZ, R18, P1 ;  /* 0x000000ffff157224 */ /* 0x000fe200008e0612 */
[----:B------:R-:W-:-:S04]  /*1f50*/  ISETP.GT.AND.EX P0, PT, R14, -0x1, PT, P3 ;  /* 0xffffffff0e00780c */ /* 0x000fc80003f04330 */
[----:B------:R-:W-:Y:S02]  /*1f60*/  SEL R18, R14, R21, P0 ;  /* 0x000000150e127207 */ /* 0x000fe40000000000 */
[----:B------:R-:W-:Y:S02]  /*1f70*/  SEL R21, R17, R20, P0 ;  /* 0x0000001411157207 */ /* 0x000fe40000000000 */
[----:B------:R-:W-:Y:S02]  /*1f80*/  ISETP.NE.U32.AND P1, PT, R18, RZ, PT ;  /* 0x000000ff1200720c */ /* 0x000fe40003f25070 */
[----:B------:R-:W-:Y:S02]  /*1f90*/  SEL R30, R16, R23, P0 ;  /* 0x00000017101e7207 */ /* 0x000fe40000000000 */
[----:B------:R-:W-:Y:S01]  /*1fa0*/  SEL R17, R21, R18, !P1 ;  /* 0x0000001215117207 */ /* 0x000fe20004800000 */
[----:B------:R-:W-:-:S05]  /*1fb0*/  @!P0 IMAD.MOV R19, RZ, RZ, -R19 ;  /* 0x000000ffff138224 */ /* 0x000fca00078e0a13 */
[----:B------:R-:W0:Y:S02]  /*1fc0*/  FLO.U32 R17, R17 ;  /* 0x0000001100117300 */ /* 0x000e2400000e0000 */
[C---:B0-----:R-:W-:Y:S02]  /*1fd0*/  IADD3 R22, PT, PT, -R17.reuse, 0x1f, RZ ;  /* 0x0000001f11167810 */ /* 0x041fe40007ffe1ff */
[----:B------:R-:W-:-:S03]  /*1fe0*/  IADD3 R20, PT, PT, -R17, 0x3f, RZ ;  /* 0x0000003f11147810 */ /* 0x000fc60007ffe1ff */
[----:B------:R-:W-:-:S05]  /*1ff0*/  @P1 IMAD.MOV R20, RZ, RZ, R22 ;  /* 0x000000ffff141224 */ /* 0x000fca00078e0216 */
[----:B------:R-:W-:-:S13]  /*2000*/  ISETP.NE.AND P1, PT, R20, RZ, PT ;  /* 0x000000ff1400720c */ /* 0x000fda0003f25270 */
[----:B------:R-:W-:Y:S05]  /*2010*/  @!P1 BRA `(.L_x_31) ;  /* 0x0000000000289947 */ /* 0x000fea0003800000 */
[C---:B------:R-:W-:Y:S02]  /*2020*/  LOP3.LUT R16, R20.reuse, 0x3f, RZ, 0xc0, !PT ;  /* 0x0000003f14107812 */ /* 0x040fe400078ec0ff */
[--C-:B------:R-:W-:Y:S02]  /*2030*/  SHF.R.U64 R22, R19, 0x1, R30.reuse ;  /* 0x0000000113167819 */ /* 0x100fe4000000121e */
[----:B------:R-:W-:Y:S02]  /*2040*/  SHF.R.U32.HI R30, RZ, 0x1, R30 ;  /* 0x00000001ff1e7819 */ /* 0x000fe4000001161e */
[----:B------:R-:W-:Y:S02]  /*2050*/  LOP3.LUT R17, R20, 0x3f, RZ, 0xc, !PT ;  /* 0x0000003f14117812 */ /* 0x000fe400078e0cff */
[CC--:B------:R-:W-:Y:S02]  /*2060*/  SHF.L.U64.HI R18, R21.reuse, R16.reuse, R18 ;  /* 0x0000001015127219 */ /* 0x0c0fe40000010212 */
[----:B------:R-:W-:-:S02]  /*2070*/  SHF.L.U32 R16, R21, R16, RZ ;  /* 0x0000001015107219 */ /* 0x000fc400000006ff */
[-CC-:B------:R-:W-:Y:S02]  /*2080*/  SHF.R.U64 R21, R22, R17.reuse, R30.reuse ;  /* 0x0000001116157219 */ /* 0x180fe4000000121e */
[----:B------:R-:W-:Y:S02]  /*2090*/  SHF.R.U32.HI R17, RZ, R17, R30 ;  /* 0x00000011ff117219 */ /* 0x000fe4000001161e */
[----:B------:R-:W-:Y:S02]  /*20a0*/  LOP3.LUT R21, R16, R21, RZ, 0xfc, !PT ;  /* 0x0000001510157212 */ /* 0x000fe400078efcff */
[----:B------:R-:W-:-:S07]  /*20b0*/  LOP3.LUT R18, R18, R17, RZ, 0xfc, !PT ;  /* 0x0000001112127212 */ /* 0x000fce00078efcff */
.L_x_31:
[----:B------:R-:W-:Y:S05]  /*20c0*/  BSYNC.RECONVERGENT B2 ;  /* 0x0000000000027941 */ /* 0x000fea0003800200 */
.L_x_30:
[----:B------:R-:W-:Y:S01]  /*20d0*/  IMAD.WIDE.U32 R22, R21, 0x2168c235, RZ ;  /* 0x2168c23515167825 */ /* 0x000fe200078e00ff */
[----:B------:R-:W-:-:S03]  /*20e0*/  SHF.R.U32.HI R15, RZ, 0x1e, R15 ;  /* 0x0000001eff0f7819 */ /* 0x000fc6000001160f */
[----:B------:R-:W-:Y:S01]  /*20f0*/  IMAD.MOV.U32 R16, RZ, RZ, R23 ;  /* 0x000000ffff107224 */ /* 0x000fe200078e0017 */
[----:B------:R-:W-:Y:S01]  /*2100*/  IADD3 RZ, P1, PT, R22, R22, RZ ;  /* 0x0000001616ff7210 */ /* 0x000fe20007f3e0ff */
[----:B------:R-:W-:Y:S01]  /*2110*/  IMAD.MOV.U32 R17, RZ, RZ, RZ ;  /* 0x000000ffff117224 */ /* 0x000fe200078e00ff */
[----:B------:R-:W-:Y:S01]  /*2120*/  LEA.HI R15, R14, R15, RZ, 0x1 ;  /* 0x0000000f0e0f7211 */ /* 0x000fe200078f08ff */
[----:B------:R-:W-:-:S04]  /*2130*/  IMAD.HI.U32 R19, R18, -0x36f0255e, RZ ;  /* 0xc90fdaa212137827 */ /* 0x000fc800078e00ff */
[----:B------:R-:W-:-:S04]  /*2140*/  IMAD.WIDE.U32 R16, R21, -0x36f0255e, R16 ;  /* 0xc90fdaa215107825 */ /* 0x000fc800078e0010 */
[C---:B------:R-:W-:Y:S02]  /*2150*/  IMAD R21, R18.reuse, -0x36f0255e, RZ ;  /* 0xc90fdaa212157824 */ /* 0x040fe400078e02ff */
[----:B------:R-:W-:-:S04]  /*2160*/  IMAD.WIDE.U32 R16, P3, R18, 0x2168c235, R16 ;  /* 0x2168c23512107825 */ /* 0x000fc80007860010 */
[----:B------:R-:W-:Y:S01]  /*2170*/  IMAD.X R18, RZ, RZ, R19, P3 ;  /* 0x000000ffff127224 */ /* 0x000fe200018e0613 */
[----:B------:R-:W-:Y:S02]  /*2180*/  IADD3 R17, P3, PT, R21, R17, RZ ;  /* 0x0000001115117210 */ /* 0x000fe40007f7e0ff */
[----:B------:R-:W-:Y:S02]  /*2190*/  IADD3.X RZ, P1, PT, R16, R16, RZ, P1, !PT ;  /* 0x0000001010ff7210 */ /* 0x000fe40000f3e4ff */
[C---:B------:R-:W-:Y:S01]  /*21a0*/  ISETP.GT.U32.AND P4, PT, R17.reuse, RZ, PT ;  /* 0x000000ff1100720c */ /* 0x040fe20003f84070 */
[----:B------:R-:W-:Y:S01]  /*21b0*/  IMAD.X R18, RZ, RZ, R18, P3 ;  /* 0x000000ffff127224 */ /* 0x000fe200018e0612 */
[----:B------:R-:W-:-:S04]  /*21c0*/  IADD3.X R16, P3, PT, R17, R17, RZ, P1, !PT ;  /* 0x0000001111107210 */ /* 0x000fc80000f7e4ff */
[C---:B------:R-:W-:Y:S01]  /*21d0*/  ISETP.GT.AND.EX P1, PT, R18.reuse, RZ, PT, P4 ;  /* 0x000000ff1200720c */ /* 0x040fe20003f24340 */
[----:B------:R-:W-:-:S03]  /*21e0*/  IMAD.X R19, R18, 0x1, R18, P3 ;  /* 0x0000000112137824 */ /* 0x000fc600018e0612 */
[----:B------:R-:W-:Y:S02]  /*21f0*/  SEL R16, R16, R17, P1 ;  /* 0x0000001110107207 */ /* 0x000fe40000800000 */
[----:B------:R-:W-:Y:S02]  /*2200*/  SEL R17, R19, R18, P1 ;  /* 0x0000001213117207 */ /* 0x000fe40000800000 */
[----:B------:R-:W-:Y:S02]  /*2210*/  IADD3 R16, P3, PT, R16, 0x1, RZ ;  /* 0x0000000110107810 */ /* 0x000fe40007f7e0ff */
[----:B------:R-:W-:Y:S02]  /*2220*/  SEL R19, RZ, 0xffffffff, !P1 ;  /* 0xffffffffff137807 */ /* 0x000fe40004800000 */
[----:B------:R-:W-:Y:S01]  /*2230*/  LOP3.LUT P1, R13, R13, 0x80000000, RZ, 0xc0, !PT ;  /* 0x800000000d0d7812 */ /* 0x000fe2000782c0ff */
[----:B------:R-:W-:Y:S02]  /*2240*/  IMAD.X R17, RZ, RZ, R17, P3 ;  /* 0x000000ffff117224 */ /* 0x000fe400018e0611 */
[----:B------:R-:W-:Y:S01]  /*2250*/  IMAD.IADD R18, R19, 0x1, -R20 ;  /* 0x0000000113127824 */ /* 0x000fe200078e0a14 */
[----:B------:R-:W-:-:S02]  /*2260*/  @!P0 LOP3.LUT R13, R13, 0x80000000, RZ, 0x3c, !PT ;  /* 0x800000000d0d8812 */ /* 0x000fc400078e3cff */
[----:B------:R-:W-:-:S04]  /*2270*/  SHF.R.U64 R16, R16, 0xa, R17 ;  /* 0x0000000a10107819 */ /* 0x000fc80000001211 */
[----:B------:R-:W-:-:S03]  /*2280*/  IADD3 R16, P3, PT, R16, 0x1, RZ ;  /* 0x0000000110107810 */ /* 0x000fc60007f7e0ff */
[----:B------:R-:W-:Y:S01]  /*2290*/  @P1 IMAD.MOV R15, RZ, RZ, -R15 ;  /* 0x000000ffff0f1224 */ /* 0x000fe200078e0a0f */
[----:B------:R-:W-:-:S04]  /*22a0*/  LEA.HI.X R17, R17, RZ, RZ, 0x16, P3 ;  /* 0x000000ff11117211 */ /* 0x000fc800018fb4ff */
[--C-:B------:R-:W-:Y:S01]  /*22b0*/  SHF.R.U64 R20, R16, 0x1, R17.reuse ;  /* 0x0000000110147819 */ /* 0x100fe20000001211 */
[----:B------:R-:W-:Y:S01]  /*22c0*/  IMAD.SHL.U32 R16, R18, 0x100000, RZ ;  /* 0x0010000012107824 */ /* 0x000fe200078e00ff */
[----:B------:R-:W-:Y:S02]  /*22d0*/  SHF.R.U32.HI R17, RZ, 0x1, R17 ;  /* 0x00000001ff117819 */ /* 0x000fe40000011611 */
[----:B------:R-:W-:-:S04]  /*22e0*/  IADD3 R20, P3, P4, RZ, RZ, R20 ;  /* 0x000000ffff147210 */ /* 0x000fc80007c7e014 */
[----:B------:R-:W-:-:S04]  /*22f0*/  IADD3.X R14, PT, PT, R16, 0x3fe00000, R17, P3, P4 ;  /* 0x3fe00000100e7810 */ /* 0x000fc80001fe8411 */
[----:B------:R-:W-:-:S07]  /*2300*/  LOP3.LUT R21, R14, R13, RZ, 0xfc, !PT ;  /* 0x0000000d0e157212 */ /* 0x000fce00078efcff */
.L_x_25:
[----:B------:R-:W-:-:S04]  /*2310*/  IMAD.MOV.U32 R13, RZ, RZ, 0x0 ;  /* 0x00000000ff0d7424 */ /* 0x000fc800078e00ff */
[----:B------:R-:W-:Y:S05]  /*2320*/  RET.REL.NODEC R12 `(_Z10computeDFTP6MatrixP10FreqMatrix) ;  /* 0xffffffdc0c347950 */ /* 0x000fea0003c3ffff */
.L_x_32:
[----:B------:R-:W-:-:S00]  /*2330*/  BRA `(.L_x_32) ;  /* 0xfffffffc00fc7947 */ /* 0x000fc0000383ffff */
[----:B------:R-:W-:-:S00]  /*2340*/  NOP ;  /* 0x0000000000007918 */ /* 0x000fc00000000000 */
        /* <DEDUP_REMOVED lines=11> */
.L_x_35:


//--------------------- .nv.global.init           --------------------------
	.section	.nv.global.init,"aw",@progbits
	.align	16
.nv.global.init:
	.type		__cudart_sin_cos_coeffs,@object
	.size		__cudart_sin_cos_coeffs,(__cudart_i2opi_d - __cudart_sin_cos_coeffs)
__cudart_sin_cos_coeffs:
        /*0000*/ 	.byte	0x46, 0xd2, 0xb0, 0x2c, 0xf1, 0xe5, 0x5a, 0xbe, 0x92, 0xe3, 0xac, 0x69, 0xe3, 0x1d, 0xc7, 0x3e
        /*0010*/ 	.byte	0xa1, 0x62, 0xdb, 0x19, 0xa0, 0x01, 0x2a, 0xbf, 0x18, 0x08, 0x11, 0x11, 0x11, 0x11, 0x81, 0x3f
        /*0020*/ 	.byte	0x54, 0x55, 0x55, 0x55, 0x55, 0x55, 0xc5, 0xbf, 0x00, 0x00, 0x00, 0x00, 0x00, 0x00, 0x00, 0x00
        /*0030*/ 	.byte	0x00, 0x00, 0x00, 0x00, 0x00, 0x00, 0x00, 0x00, 0x64, 0x81, 0xfd, 0x20, 0x83, 0xff, 0xa8, 0xbd
        /*0040*/ 	.byte	0x28, 0x85, 0xef, 0xc1, 0xa7, 0xee, 0x21, 0x3e, 0xd9, 0xe6, 0x06, 0x8e, 0x4f, 0x7e, 0x92, 0xbe
        /*0050*/ 	.byte	0xe9, 0xbc, 0xdd, 0x19, 0xa0, 0x01, 0xfa, 0x3e, 0x47, 0x5d, 0xc1, 0x16, 0x6c, 0xc1, 0x56, 0xbf
        /*0060*/ 	.byte	0x51, 0x55, 0x55, 0x55, 0x55, 0x55, 0xa5, 0x3f, 0x00, 0x00, 0x00, 0x00, 0x00, 0x00, 0xe0, 0xbf
        /*0070*/ 	.byte	0x00, 0x00, 0x00, 0x00, 0x00, 0x00, 0xf0, 0x3f, 0x00, 0x00, 0x00, 0x00, 0x00, 0x00, 0x00, 0x00
	.type		__cudart_i2opi_d,@object
	.size		__cudart_i2opi_d,(.L_0 - __cudart_i2opi_d)
__cudart_i2opi_d:
        /* <DEDUP_REMOVED lines=9> */
.L_0:


//--------------------- .nv.shared.reserved.0     --------------------------
	.section	.nv.shared.reserved.0,"aw",@nobits
	.weak		__nv_reservedSMEM_offset_0_alias
	.size		__nv_reservedSMEM_offset_0_alias, 0, 64
	.other		__nv_reservedSMEM_offset_0_alias,@"STO_CUDA_RESERVED_SHARED STV_DEFAULT"
__nv_reservedSMEM_offset_0_alias:
	.zero		0
	.zero		64


//--------------------- .nv.constant0._Z10computeDFTP6MatrixP10FreqMatrix --------------------------
	.section	.nv.constant0._Z10computeDFTP6MatrixP10FreqMatrix,"a",@progbits
	.sectionflags	@""
	.align	4
.nv.constant0._Z10computeDFTP6MatrixP10FreqMatrix:
	.zero		912


//--------------------- SYMBOLS --------------------------

	.type		.nv.reservedSmem.offset0,@object
	.size		.nv.reservedSmem.offset0,0x4
